//
// Generated by NVIDIA NVVM Compiler
//
// Compiler Build ID: CL-36424714
// Cuda compilation tools, release 13.0, V13.0.88
// Based on NVVM 20.0.0
//

.version 9.0
.target sm_100
.address_size 64

	// .globl	_Z27x11_cubehash512_gpu_hash_64ijPyPj
.const .align 4 .b8 c_IV_512[128];

.visible .entry _Z27x11_cubehash512_gpu_hash_64ijPyPj(
	.param .u32 _Z27x11_cubehash512_gpu_hash_64ijPyPj_param_0,
	.param .u32 _Z27x11_cubehash512_gpu_hash_64ijPyPj_param_1,
	.param .u64 .ptr .align 1 _Z27x11_cubehash512_gpu_hash_64ijPyPj_param_2,
	.param .u64 .ptr .align 1 _Z27x11_cubehash512_gpu_hash_64ijPyPj_param_3
)
{
	.reg .pred 	%p<16>;
	.reg .b32 	%r<2211>;
	.reg .b64 	%rd<10>;

	ld.param.u32 	%r906, [_Z27x11_cubehash512_gpu_hash_64ijPyPj_param_0];
	ld.param.u32 	%r905, [_Z27x11_cubehash512_gpu_hash_64ijPyPj_param_1];
	ld.param.u64 	%rd3, [_Z27x11_cubehash512_gpu_hash_64ijPyPj_param_3];
	mov.u32 	%r907, %ntid.x;
	mov.u32 	%r908, %ctaid.x;
	mov.u32 	%r909, %tid.x;
	mad.lo.s32 	%r1, %r907, %r908, %r909;
	setp.ge.s32 	%p1, %r1, %r906;
	@%p1 bra 	$L__BB0_31;
	setp.eq.s64 	%p2, %rd3, 0;
	@%p2 bra 	$L__BB0_3;
	cvta.to.global.u64 	%rd4, %rd3;
	mul.wide.s32 	%rd5, %r1, 4;
	add.s64 	%rd6, %rd4, %rd5;
	ld.global.u32 	%r1781, [%rd6];
	bra.uni 	$L__BB0_4;
$L__BB0_3:
	add.s32 	%r1781, %r905, %r1;
$L__BB0_4:
	ld.param.u64 	%rd9, [_Z27x11_cubehash512_gpu_hash_64ijPyPj_param_2];
	sub.s32 	%r911, %r1781, %r905;
	shl.b32 	%r912, %r911, 3;
	cvta.to.global.u64 	%rd7, %rd9;
	mul.wide.s32 	%rd8, %r912, 8;
	add.s64 	%rd1, %rd7, %rd8;
	ld.const.u32 	%r913, [c_IV_512];
	ld.const.u32 	%r914, [c_IV_512+4];
	ld.const.u32 	%r915, [c_IV_512+8];
	ld.const.u32 	%r916, [c_IV_512+12];
	ld.const.u32 	%r917, [c_IV_512+16];
	ld.const.u32 	%r918, [c_IV_512+20];
	ld.const.u32 	%r919, [c_IV_512+24];
	ld.const.u32 	%r920, [c_IV_512+28];
	ld.const.u32 	%r1830, [c_IV_512+32];
	ld.const.u32 	%r1829, [c_IV_512+36];
	ld.const.u32 	%r1828, [c_IV_512+40];
	ld.const.u32 	%r1827, [c_IV_512+44];
	ld.const.u32 	%r1826, [c_IV_512+48];
	ld.const.u32 	%r1825, [c_IV_512+52];
	ld.const.u32 	%r1824, [c_IV_512+56];
	ld.const.u32 	%r1823, [c_IV_512+60];
	ld.const.u32 	%r1822, [c_IV_512+64];
	ld.const.u32 	%r1821, [c_IV_512+68];
	ld.const.u32 	%r1820, [c_IV_512+72];
	ld.const.u32 	%r1819, [c_IV_512+76];
	ld.const.u32 	%r1818, [c_IV_512+80];
	ld.const.u32 	%r1817, [c_IV_512+84];
	ld.const.u32 	%r1816, [c_IV_512+88];
	ld.const.u32 	%r1815, [c_IV_512+92];
	ld.const.u32 	%r1839, [c_IV_512+96];
	ld.const.u32 	%r1840, [c_IV_512+100];
	ld.const.u32 	%r1841, [c_IV_512+104];
	ld.const.u32 	%r1842, [c_IV_512+108];
	ld.const.u32 	%r1843, [c_IV_512+112];
	ld.const.u32 	%r1844, [c_IV_512+116];
	ld.const.u32 	%r1845, [c_IV_512+120];
	ld.const.u32 	%r1846, [c_IV_512+124];
	ld.global.u32 	%r921, [%rd1];
	xor.b32  	%r1805, %r913, %r921;
	ld.global.u32 	%r922, [%rd1+4];
	xor.b32  	%r1804, %r914, %r922;
	ld.global.u32 	%r923, [%rd1+8];
	xor.b32  	%r1803, %r915, %r923;
	ld.global.u32 	%r924, [%rd1+12];
	xor.b32  	%r1802, %r916, %r924;
	ld.global.u32 	%r925, [%rd1+16];
	xor.b32  	%r1801, %r917, %r925;
	ld.global.u32 	%r926, [%rd1+20];
	xor.b32  	%r1800, %r918, %r926;
	ld.global.u32 	%r927, [%rd1+24];
	xor.b32  	%r1799, %r919, %r927;
	ld.global.u32 	%r928, [%rd1+28];
	xor.b32  	%r1798, %r920, %r928;
	mov.b32 	%r1814, 0;
$L__BB0_5:
	add.s32 	%r929, %r1822, %r1805;
	add.s32 	%r930, %r1821, %r1804;
	add.s32 	%r931, %r1820, %r1803;
	add.s32 	%r932, %r1819, %r1802;
	add.s32 	%r933, %r1818, %r1801;
	add.s32 	%r934, %r1817, %r1800;
	add.s32 	%r935, %r1816, %r1799;
	add.s32 	%r936, %r1815, %r1798;
	add.s32 	%r937, %r1839, %r1830;
	add.s32 	%r938, %r1840, %r1829;
	add.s32 	%r939, %r1841, %r1828;
	add.s32 	%r940, %r1842, %r1827;
	add.s32 	%r941, %r1843, %r1826;
	add.s32 	%r942, %r1844, %r1825;
	add.s32 	%r943, %r1845, %r1824;
	add.s32 	%r944, %r1846, %r1823;
	shf.l.wrap.b32 	%r945, %r1805, %r1805, 7;
	shf.l.wrap.b32 	%r946, %r1804, %r1804, 7;
	shf.l.wrap.b32 	%r947, %r1803, %r1803, 7;
	shf.l.wrap.b32 	%r948, %r1802, %r1802, 7;
	shf.l.wrap.b32 	%r949, %r1801, %r1801, 7;
	shf.l.wrap.b32 	%r950, %r1800, %r1800, 7;
	shf.l.wrap.b32 	%r951, %r1799, %r1799, 7;
	shf.l.wrap.b32 	%r952, %r1798, %r1798, 7;
	shf.l.wrap.b32 	%r953, %r1830, %r1830, 7;
	shf.l.wrap.b32 	%r954, %r1829, %r1829, 7;
	shf.l.wrap.b32 	%r955, %r1828, %r1828, 7;
	shf.l.wrap.b32 	%r956, %r1827, %r1827, 7;
	shf.l.wrap.b32 	%r957, %r1826, %r1826, 7;
	shf.l.wrap.b32 	%r958, %r1825, %r1825, 7;
	shf.l.wrap.b32 	%r959, %r1824, %r1824, 7;
	shf.l.wrap.b32 	%r960, %r1823, %r1823, 7;
	xor.b32  	%r961, %r953, %r929;
	xor.b32  	%r962, %r954, %r930;
	xor.b32  	%r963, %r955, %r931;
	xor.b32  	%r964, %r956, %r932;
	xor.b32  	%r965, %r957, %r933;
	xor.b32  	%r966, %r958, %r934;
	xor.b32  	%r967, %r959, %r935;
	xor.b32  	%r968, %r960, %r936;
	xor.b32  	%r969, %r945, %r937;
	xor.b32  	%r970, %r946, %r938;
	xor.b32  	%r971, %r947, %r939;
	xor.b32  	%r972, %r948, %r940;
	xor.b32  	%r973, %r949, %r941;
	xor.b32  	%r974, %r950, %r942;
	xor.b32  	%r975, %r951, %r943;
	xor.b32  	%r976, %r952, %r944;
	add.s32 	%r1821, %r931, %r961;
	add.s32 	%r1822, %r932, %r962;
	add.s32 	%r1819, %r929, %r963;
	add.s32 	%r1820, %r930, %r964;
	add.s32 	%r1817, %r935, %r965;
	add.s32 	%r1818, %r936, %r966;
	add.s32 	%r1815, %r933, %r967;
	add.s32 	%r1816, %r934, %r968;
	add.s32 	%r1840, %r939, %r969;
	add.s32 	%r1839, %r940, %r970;
	add.s32 	%r1842, %r937, %r971;
	add.s32 	%r1841, %r938, %r972;
	add.s32 	%r1844, %r943, %r973;
	add.s32 	%r1843, %r944, %r974;
	add.s32 	%r1846, %r941, %r975;
	add.s32 	%r1845, %r942, %r976;
	shf.l.wrap.b32 	%r977, %r961, %r961, 11;
	shf.l.wrap.b32 	%r978, %r962, %r962, 11;
	shf.l.wrap.b32 	%r979, %r963, %r963, 11;
	shf.l.wrap.b32 	%r980, %r964, %r964, 11;
	shf.l.wrap.b32 	%r981, %r965, %r965, 11;
	shf.l.wrap.b32 	%r982, %r966, %r966, 11;
	shf.l.wrap.b32 	%r983, %r967, %r967, 11;
	shf.l.wrap.b32 	%r984, %r968, %r968, 11;
	shf.l.wrap.b32 	%r985, %r969, %r969, 11;
	shf.l.wrap.b32 	%r986, %r970, %r970, 11;
	shf.l.wrap.b32 	%r987, %r971, %r971, 11;
	shf.l.wrap.b32 	%r988, %r972, %r972, 11;
	shf.l.wrap.b32 	%r989, %r973, %r973, 11;
	shf.l.wrap.b32 	%r990, %r974, %r974, 11;
	shf.l.wrap.b32 	%r991, %r975, %r975, 11;
	shf.l.wrap.b32 	%r992, %r976, %r976, 11;
	xor.b32  	%r1805, %r981, %r1821;
	xor.b32  	%r1804, %r982, %r1822;
	xor.b32  	%r1803, %r983, %r1819;
	xor.b32  	%r1802, %r984, %r1820;
	xor.b32  	%r1801, %r977, %r1817;
	xor.b32  	%r1800, %r978, %r1818;
	xor.b32  	%r1799, %r979, %r1815;
	xor.b32  	%r1798, %r980, %r1816;
	xor.b32  	%r1830, %r989, %r1840;
	xor.b32  	%r1829, %r990, %r1839;
	xor.b32  	%r1828, %r991, %r1842;
	xor.b32  	%r1827, %r992, %r1841;
	xor.b32  	%r1826, %r985, %r1844;
	xor.b32  	%r1825, %r986, %r1843;
	xor.b32  	%r1824, %r987, %r1846;
	xor.b32  	%r1823, %r988, %r1845;
	add.s32 	%r1814, %r1814, 1;
	setp.ne.s32 	%p3, %r1814, 16;
	@%p3 bra 	$L__BB0_5;
	ld.global.u32 	%r994, [%rd1+32];
	xor.b32  	%r1838, %r1805, %r994;
	ld.global.u32 	%r995, [%rd1+36];
	xor.b32  	%r1870, %r1804, %r995;
	ld.global.u32 	%r996, [%rd1+40];
	xor.b32  	%r1869, %r1803, %r996;
	ld.global.u32 	%r997, [%rd1+44];
	xor.b32  	%r1868, %r1802, %r997;
	ld.global.u32 	%r998, [%rd1+48];
	xor.b32  	%r1867, %r1801, %r998;
	ld.global.u32 	%r999, [%rd1+52];
	xor.b32  	%r1866, %r1800, %r999;
	ld.global.u32 	%r1000, [%rd1+56];
	xor.b32  	%r1865, %r1799, %r1000;
	ld.global.u32 	%r1001, [%rd1+60];
	xor.b32  	%r1864, %r1798, %r1001;
	mov.b32 	%r1847, 0;
$L__BB0_7:
	add.s32 	%r1002, %r1822, %r1838;
	add.s32 	%r1003, %r1821, %r1870;
	add.s32 	%r1004, %r1820, %r1869;
	add.s32 	%r1005, %r1819, %r1868;
	add.s32 	%r1006, %r1818, %r1867;
	add.s32 	%r1007, %r1817, %r1866;
	add.s32 	%r1008, %r1816, %r1865;
	add.s32 	%r1009, %r1815, %r1864;
	add.s32 	%r1010, %r1839, %r1830;
	add.s32 	%r1011, %r1840, %r1829;
	add.s32 	%r1012, %r1841, %r1828;
	add.s32 	%r1013, %r1842, %r1827;
	add.s32 	%r1014, %r1843, %r1826;
	add.s32 	%r1015, %r1844, %r1825;
	add.s32 	%r1016, %r1845, %r1824;
	add.s32 	%r1017, %r1846, %r1823;
	shf.l.wrap.b32 	%r1018, %r1838, %r1838, 7;
	shf.l.wrap.b32 	%r1019, %r1870, %r1870, 7;
	shf.l.wrap.b32 	%r1020, %r1869, %r1869, 7;
	shf.l.wrap.b32 	%r1021, %r1868, %r1868, 7;
	shf.l.wrap.b32 	%r1022, %r1867, %r1867, 7;
	shf.l.wrap.b32 	%r1023, %r1866, %r1866, 7;
	shf.l.wrap.b32 	%r1024, %r1865, %r1865, 7;
	shf.l.wrap.b32 	%r1025, %r1864, %r1864, 7;
	shf.l.wrap.b32 	%r1026, %r1830, %r1830, 7;
	shf.l.wrap.b32 	%r1027, %r1829, %r1829, 7;
	shf.l.wrap.b32 	%r1028, %r1828, %r1828, 7;
	shf.l.wrap.b32 	%r1029, %r1827, %r1827, 7;
	shf.l.wrap.b32 	%r1030, %r1826, %r1826, 7;
	shf.l.wrap.b32 	%r1031, %r1825, %r1825, 7;
	shf.l.wrap.b32 	%r1032, %r1824, %r1824, 7;
	shf.l.wrap.b32 	%r1033, %r1823, %r1823, 7;
	xor.b32  	%r1034, %r1026, %r1002;
	xor.b32  	%r1035, %r1027, %r1003;
	xor.b32  	%r1036, %r1028, %r1004;
	xor.b32  	%r1037, %r1029, %r1005;
	xor.b32  	%r1038, %r1030, %r1006;
	xor.b32  	%r1039, %r1031, %r1007;
	xor.b32  	%r1040, %r1032, %r1008;
	xor.b32  	%r1041, %r1033, %r1009;
	xor.b32  	%r1042, %r1018, %r1010;
	xor.b32  	%r1043, %r1019, %r1011;
	xor.b32  	%r1044, %r1020, %r1012;
	xor.b32  	%r1045, %r1021, %r1013;
	xor.b32  	%r1046, %r1022, %r1014;
	xor.b32  	%r1047, %r1023, %r1015;
	xor.b32  	%r1048, %r1024, %r1016;
	xor.b32  	%r1049, %r1025, %r1017;
	add.s32 	%r1821, %r1004, %r1034;
	add.s32 	%r1822, %r1005, %r1035;
	add.s32 	%r1819, %r1002, %r1036;
	add.s32 	%r1820, %r1003, %r1037;
	add.s32 	%r1817, %r1008, %r1038;
	add.s32 	%r1818, %r1009, %r1039;
	add.s32 	%r1815, %r1006, %r1040;
	add.s32 	%r1816, %r1007, %r1041;
	add.s32 	%r1840, %r1012, %r1042;
	add.s32 	%r1839, %r1013, %r1043;
	add.s32 	%r1842, %r1010, %r1044;
	add.s32 	%r1841, %r1011, %r1045;
	add.s32 	%r1844, %r1016, %r1046;
	add.s32 	%r1843, %r1017, %r1047;
	add.s32 	%r1846, %r1014, %r1048;
	add.s32 	%r1845, %r1015, %r1049;
	shf.l.wrap.b32 	%r1050, %r1034, %r1034, 11;
	shf.l.wrap.b32 	%r1051, %r1035, %r1035, 11;
	shf.l.wrap.b32 	%r1052, %r1036, %r1036, 11;
	shf.l.wrap.b32 	%r1053, %r1037, %r1037, 11;
	shf.l.wrap.b32 	%r1054, %r1038, %r1038, 11;
	shf.l.wrap.b32 	%r1055, %r1039, %r1039, 11;
	shf.l.wrap.b32 	%r1056, %r1040, %r1040, 11;
	shf.l.wrap.b32 	%r1057, %r1041, %r1041, 11;
	shf.l.wrap.b32 	%r1058, %r1042, %r1042, 11;
	shf.l.wrap.b32 	%r1059, %r1043, %r1043, 11;
	shf.l.wrap.b32 	%r1060, %r1044, %r1044, 11;
	shf.l.wrap.b32 	%r1061, %r1045, %r1045, 11;
	shf.l.wrap.b32 	%r1062, %r1046, %r1046, 11;
	shf.l.wrap.b32 	%r1063, %r1047, %r1047, 11;
	shf.l.wrap.b32 	%r1064, %r1048, %r1048, 11;
	shf.l.wrap.b32 	%r1065, %r1049, %r1049, 11;
	xor.b32  	%r1838, %r1054, %r1821;
	xor.b32  	%r1870, %r1055, %r1822;
	xor.b32  	%r1869, %r1056, %r1819;
	xor.b32  	%r1868, %r1057, %r1820;
	xor.b32  	%r1867, %r1050, %r1817;
	xor.b32  	%r1866, %r1051, %r1818;
	xor.b32  	%r1865, %r1052, %r1815;
	xor.b32  	%r1864, %r1053, %r1816;
	xor.b32  	%r1830, %r1062, %r1840;
	xor.b32  	%r1829, %r1063, %r1839;
	xor.b32  	%r1828, %r1064, %r1842;
	xor.b32  	%r1827, %r1065, %r1841;
	xor.b32  	%r1826, %r1058, %r1844;
	xor.b32  	%r1825, %r1059, %r1843;
	xor.b32  	%r1824, %r1060, %r1846;
	xor.b32  	%r1823, %r1061, %r1845;
	add.s32 	%r1847, %r1847, 1;
	setp.ne.s32 	%p4, %r1847, 16;
	@%p4 bra 	$L__BB0_7;
	xor.b32  	%r1904, %r1838, 128;
	mov.b32 	%r1880, 0;
$L__BB0_9:
	add.s32 	%r1067, %r1822, %r1904;
	add.s32 	%r1068, %r1821, %r1870;
	add.s32 	%r1069, %r1820, %r1869;
	add.s32 	%r1070, %r1819, %r1868;
	add.s32 	%r1071, %r1818, %r1867;
	add.s32 	%r1072, %r1817, %r1866;
	add.s32 	%r1073, %r1816, %r1865;
	add.s32 	%r1074, %r1815, %r1864;
	add.s32 	%r1075, %r1839, %r1830;
	add.s32 	%r1076, %r1840, %r1829;
	add.s32 	%r1077, %r1841, %r1828;
	add.s32 	%r1078, %r1842, %r1827;
	add.s32 	%r1079, %r1843, %r1826;
	add.s32 	%r1080, %r1844, %r1825;
	add.s32 	%r1081, %r1845, %r1824;
	add.s32 	%r1082, %r1846, %r1823;
	shf.l.wrap.b32 	%r1083, %r1904, %r1904, 7;
	shf.l.wrap.b32 	%r1084, %r1870, %r1870, 7;
	shf.l.wrap.b32 	%r1085, %r1869, %r1869, 7;
	shf.l.wrap.b32 	%r1086, %r1868, %r1868, 7;
	shf.l.wrap.b32 	%r1087, %r1867, %r1867, 7;
	shf.l.wrap.b32 	%r1088, %r1866, %r1866, 7;
	shf.l.wrap.b32 	%r1089, %r1865, %r1865, 7;
	shf.l.wrap.b32 	%r1090, %r1864, %r1864, 7;
	shf.l.wrap.b32 	%r1091, %r1830, %r1830, 7;
	shf.l.wrap.b32 	%r1092, %r1829, %r1829, 7;
	shf.l.wrap.b32 	%r1093, %r1828, %r1828, 7;
	shf.l.wrap.b32 	%r1094, %r1827, %r1827, 7;
	shf.l.wrap.b32 	%r1095, %r1826, %r1826, 7;
	shf.l.wrap.b32 	%r1096, %r1825, %r1825, 7;
	shf.l.wrap.b32 	%r1097, %r1824, %r1824, 7;
	shf.l.wrap.b32 	%r1098, %r1823, %r1823, 7;
	xor.b32  	%r1099, %r1091, %r1067;
	xor.b32  	%r1100, %r1092, %r1068;
	xor.b32  	%r1101, %r1093, %r1069;
	xor.b32  	%r1102, %r1094, %r1070;
	xor.b32  	%r1103, %r1095, %r1071;
	xor.b32  	%r1104, %r1096, %r1072;
	xor.b32  	%r1105, %r1097, %r1073;
	xor.b32  	%r1106, %r1098, %r1074;
	xor.b32  	%r1107, %r1083, %r1075;
	xor.b32  	%r1108, %r1084, %r1076;
	xor.b32  	%r1109, %r1085, %r1077;
	xor.b32  	%r1110, %r1086, %r1078;
	xor.b32  	%r1111, %r1087, %r1079;
	xor.b32  	%r1112, %r1088, %r1080;
	xor.b32  	%r1113, %r1089, %r1081;
	xor.b32  	%r1114, %r1090, %r1082;
	add.s32 	%r1821, %r1069, %r1099;
	add.s32 	%r1822, %r1070, %r1100;
	add.s32 	%r1819, %r1067, %r1101;
	add.s32 	%r1820, %r1068, %r1102;
	add.s32 	%r1817, %r1073, %r1103;
	add.s32 	%r1818, %r1074, %r1104;
	add.s32 	%r1815, %r1071, %r1105;
	add.s32 	%r1816, %r1072, %r1106;
	add.s32 	%r1840, %r1077, %r1107;
	add.s32 	%r1839, %r1078, %r1108;
	add.s32 	%r1842, %r1075, %r1109;
	add.s32 	%r1841, %r1076, %r1110;
	add.s32 	%r1844, %r1081, %r1111;
	add.s32 	%r1843, %r1082, %r1112;
	add.s32 	%r1846, %r1079, %r1113;
	add.s32 	%r1845, %r1080, %r1114;
	shf.l.wrap.b32 	%r1115, %r1099, %r1099, 11;
	shf.l.wrap.b32 	%r1116, %r1100, %r1100, 11;
	shf.l.wrap.b32 	%r1117, %r1101, %r1101, 11;
	shf.l.wrap.b32 	%r1118, %r1102, %r1102, 11;
	shf.l.wrap.b32 	%r1119, %r1103, %r1103, 11;
	shf.l.wrap.b32 	%r1120, %r1104, %r1104, 11;
	shf.l.wrap.b32 	%r1121, %r1105, %r1105, 11;
	shf.l.wrap.b32 	%r1122, %r1106, %r1106, 11;
	shf.l.wrap.b32 	%r1123, %r1107, %r1107, 11;
	shf.l.wrap.b32 	%r1124, %r1108, %r1108, 11;
	shf.l.wrap.b32 	%r1125, %r1109, %r1109, 11;
	shf.l.wrap.b32 	%r1126, %r1110, %r1110, 11;
	shf.l.wrap.b32 	%r1127, %r1111, %r1111, 11;
	shf.l.wrap.b32 	%r1128, %r1112, %r1112, 11;
	shf.l.wrap.b32 	%r1129, %r1113, %r1113, 11;
	shf.l.wrap.b32 	%r1130, %r1114, %r1114, 11;
	xor.b32  	%r1904, %r1119, %r1821;
	xor.b32  	%r1870, %r1120, %r1822;
	xor.b32  	%r1869, %r1121, %r1819;
	xor.b32  	%r1868, %r1122, %r1820;
	xor.b32  	%r1867, %r1115, %r1817;
	xor.b32  	%r1866, %r1116, %r1818;
	xor.b32  	%r1865, %r1117, %r1815;
	xor.b32  	%r1864, %r1118, %r1816;
	xor.b32  	%r1830, %r1127, %r1840;
	xor.b32  	%r1829, %r1128, %r1839;
	xor.b32  	%r1828, %r1129, %r1842;
	xor.b32  	%r1827, %r1130, %r1841;
	xor.b32  	%r1826, %r1123, %r1844;
	xor.b32  	%r1825, %r1124, %r1843;
	xor.b32  	%r1824, %r1125, %r1846;
	xor.b32  	%r1823, %r1126, %r1845;
	add.s32 	%r1880, %r1880, 1;
	setp.ne.s32 	%p5, %r1880, 16;
	@%p5 bra 	$L__BB0_9;
	xor.b32  	%r1945, %r1846, 1;
	mov.b32 	%r1913, 0;
$L__BB0_11:
	add.s32 	%r1132, %r1822, %r1904;
	add.s32 	%r1133, %r1821, %r1870;
	add.s32 	%r1134, %r1820, %r1869;
	add.s32 	%r1135, %r1819, %r1868;
	add.s32 	%r1136, %r1818, %r1867;
	add.s32 	%r1137, %r1817, %r1866;
	add.s32 	%r1138, %r1816, %r1865;
	add.s32 	%r1139, %r1815, %r1864;
	add.s32 	%r1140, %r1839, %r1830;
	add.s32 	%r1141, %r1840, %r1829;
	add.s32 	%r1142, %r1841, %r1828;
	add.s32 	%r1143, %r1842, %r1827;
	add.s32 	%r1144, %r1843, %r1826;
	add.s32 	%r1145, %r1844, %r1825;
	add.s32 	%r1146, %r1845, %r1824;
	add.s32 	%r1147, %r1945, %r1823;
	shf.l.wrap.b32 	%r1148, %r1904, %r1904, 7;
	shf.l.wrap.b32 	%r1149, %r1870, %r1870, 7;
	shf.l.wrap.b32 	%r1150, %r1869, %r1869, 7;
	shf.l.wrap.b32 	%r1151, %r1868, %r1868, 7;
	shf.l.wrap.b32 	%r1152, %r1867, %r1867, 7;
	shf.l.wrap.b32 	%r1153, %r1866, %r1866, 7;
	shf.l.wrap.b32 	%r1154, %r1865, %r1865, 7;
	shf.l.wrap.b32 	%r1155, %r1864, %r1864, 7;
	shf.l.wrap.b32 	%r1156, %r1830, %r1830, 7;
	shf.l.wrap.b32 	%r1157, %r1829, %r1829, 7;
	shf.l.wrap.b32 	%r1158, %r1828, %r1828, 7;
	shf.l.wrap.b32 	%r1159, %r1827, %r1827, 7;
	shf.l.wrap.b32 	%r1160, %r1826, %r1826, 7;
	shf.l.wrap.b32 	%r1161, %r1825, %r1825, 7;
	shf.l.wrap.b32 	%r1162, %r1824, %r1824, 7;
	shf.l.wrap.b32 	%r1163, %r1823, %r1823, 7;
	xor.b32  	%r1164, %r1156, %r1132;
	xor.b32  	%r1165, %r1157, %r1133;
	xor.b32  	%r1166, %r1158, %r1134;
	xor.b32  	%r1167, %r1159, %r1135;
	xor.b32  	%r1168, %r1160, %r1136;
	xor.b32  	%r1169, %r1161, %r1137;
	xor.b32  	%r1170, %r1162, %r1138;
	xor.b32  	%r1171, %r1163, %r1139;
	xor.b32  	%r1172, %r1148, %r1140;
	xor.b32  	%r1173, %r1149, %r1141;
	xor.b32  	%r1174, %r1150, %r1142;
	xor.b32  	%r1175, %r1151, %r1143;
	xor.b32  	%r1176, %r1152, %r1144;
	xor.b32  	%r1177, %r1153, %r1145;
	xor.b32  	%r1178, %r1154, %r1146;
	xor.b32  	%r1179, %r1155, %r1147;
	add.s32 	%r1821, %r1134, %r1164;
	add.s32 	%r1822, %r1135, %r1165;
	add.s32 	%r1819, %r1132, %r1166;
	add.s32 	%r1820, %r1133, %r1167;
	add.s32 	%r1817, %r1138, %r1168;
	add.s32 	%r1818, %r1139, %r1169;
	add.s32 	%r1815, %r1136, %r1170;
	add.s32 	%r1816, %r1137, %r1171;
	add.s32 	%r1840, %r1142, %r1172;
	add.s32 	%r1839, %r1143, %r1173;
	add.s32 	%r1842, %r1140, %r1174;
	add.s32 	%r1841, %r1141, %r1175;
	add.s32 	%r1844, %r1146, %r1176;
	add.s32 	%r1843, %r1147, %r1177;
	add.s32 	%r1945, %r1144, %r1178;
	add.s32 	%r1845, %r1145, %r1179;
	shf.l.wrap.b32 	%r1180, %r1164, %r1164, 11;
	shf.l.wrap.b32 	%r1181, %r1165, %r1165, 11;
	shf.l.wrap.b32 	%r1182, %r1166, %r1166, 11;
	shf.l.wrap.b32 	%r1183, %r1167, %r1167, 11;
	shf.l.wrap.b32 	%r1184, %r1168, %r1168, 11;
	shf.l.wrap.b32 	%r1185, %r1169, %r1169, 11;
	shf.l.wrap.b32 	%r1186, %r1170, %r1170, 11;
	shf.l.wrap.b32 	%r1187, %r1171, %r1171, 11;
	shf.l.wrap.b32 	%r1188, %r1172, %r1172, 11;
	shf.l.wrap.b32 	%r1189, %r1173, %r1173, 11;
	shf.l.wrap.b32 	%r1190, %r1174, %r1174, 11;
	shf.l.wrap.b32 	%r1191, %r1175, %r1175, 11;
	shf.l.wrap.b32 	%r1192, %r1176, %r1176, 11;
	shf.l.wrap.b32 	%r1193, %r1177, %r1177, 11;
	shf.l.wrap.b32 	%r1194, %r1178, %r1178, 11;
	shf.l.wrap.b32 	%r1195, %r1179, %r1179, 11;
	xor.b32  	%r1904, %r1184, %r1821;
	xor.b32  	%r1870, %r1185, %r1822;
	xor.b32  	%r1869, %r1186, %r1819;
	xor.b32  	%r1868, %r1187, %r1820;
	xor.b32  	%r1867, %r1180, %r1817;
	xor.b32  	%r1866, %r1181, %r1818;
	xor.b32  	%r1865, %r1182, %r1815;
	xor.b32  	%r1864, %r1183, %r1816;
	xor.b32  	%r1830, %r1192, %r1840;
	xor.b32  	%r1829, %r1193, %r1839;
	xor.b32  	%r1828, %r1194, %r1842;
	xor.b32  	%r1827, %r1195, %r1841;
	xor.b32  	%r1826, %r1188, %r1844;
	xor.b32  	%r1825, %r1189, %r1843;
	xor.b32  	%r1824, %r1190, %r1945;
	xor.b32  	%r1823, %r1191, %r1845;
	add.s32 	%r1913, %r1913, 1;
	setp.ne.s32 	%p6, %r1913, 16;
	@%p6 bra 	$L__BB0_11;
	mov.b32 	%r1946, 0;
$L__BB0_13:
	add.s32 	%r1197, %r1822, %r1904;
	add.s32 	%r1198, %r1821, %r1870;
	add.s32 	%r1199, %r1820, %r1869;
	add.s32 	%r1200, %r1819, %r1868;
	add.s32 	%r1201, %r1818, %r1867;
	add.s32 	%r1202, %r1817, %r1866;
	add.s32 	%r1203, %r1816, %r1865;
	add.s32 	%r1204, %r1815, %r1864;
	add.s32 	%r1205, %r1839, %r1830;
	add.s32 	%r1206, %r1840, %r1829;
	add.s32 	%r1207, %r1841, %r1828;
	add.s32 	%r1208, %r1842, %r1827;
	add.s32 	%r1209, %r1843, %r1826;
	add.s32 	%r1210, %r1844, %r1825;
	add.s32 	%r1211, %r1845, %r1824;
	add.s32 	%r1212, %r1945, %r1823;
	shf.l.wrap.b32 	%r1213, %r1904, %r1904, 7;
	shf.l.wrap.b32 	%r1214, %r1870, %r1870, 7;
	shf.l.wrap.b32 	%r1215, %r1869, %r1869, 7;
	shf.l.wrap.b32 	%r1216, %r1868, %r1868, 7;
	shf.l.wrap.b32 	%r1217, %r1867, %r1867, 7;
	shf.l.wrap.b32 	%r1218, %r1866, %r1866, 7;
	shf.l.wrap.b32 	%r1219, %r1865, %r1865, 7;
	shf.l.wrap.b32 	%r1220, %r1864, %r1864, 7;
	shf.l.wrap.b32 	%r1221, %r1830, %r1830, 7;
	shf.l.wrap.b32 	%r1222, %r1829, %r1829, 7;
	shf.l.wrap.b32 	%r1223, %r1828, %r1828, 7;
	shf.l.wrap.b32 	%r1224, %r1827, %r1827, 7;
	shf.l.wrap.b32 	%r1225, %r1826, %r1826, 7;
	shf.l.wrap.b32 	%r1226, %r1825, %r1825, 7;
	shf.l.wrap.b32 	%r1227, %r1824, %r1824, 7;
	shf.l.wrap.b32 	%r1228, %r1823, %r1823, 7;
	xor.b32  	%r1229, %r1221, %r1197;
	xor.b32  	%r1230, %r1222, %r1198;
	xor.b32  	%r1231, %r1223, %r1199;
	xor.b32  	%r1232, %r1224, %r1200;
	xor.b32  	%r1233, %r1225, %r1201;
	xor.b32  	%r1234, %r1226, %r1202;
	xor.b32  	%r1235, %r1227, %r1203;
	xor.b32  	%r1236, %r1228, %r1204;
	xor.b32  	%r1237, %r1213, %r1205;
	xor.b32  	%r1238, %r1214, %r1206;
	xor.b32  	%r1239, %r1215, %r1207;
	xor.b32  	%r1240, %r1216, %r1208;
	xor.b32  	%r1241, %r1217, %r1209;
	xor.b32  	%r1242, %r1218, %r1210;
	xor.b32  	%r1243, %r1219, %r1211;
	xor.b32  	%r1244, %r1220, %r1212;
	add.s32 	%r1821, %r1199, %r1229;
	add.s32 	%r1822, %r1200, %r1230;
	add.s32 	%r1819, %r1197, %r1231;
	add.s32 	%r1820, %r1198, %r1232;
	add.s32 	%r1817, %r1203, %r1233;
	add.s32 	%r1818, %r1204, %r1234;
	add.s32 	%r1815, %r1201, %r1235;
	add.s32 	%r1816, %r1202, %r1236;
	add.s32 	%r1840, %r1207, %r1237;
	add.s32 	%r1839, %r1208, %r1238;
	add.s32 	%r1842, %r1205, %r1239;
	add.s32 	%r1841, %r1206, %r1240;
	add.s32 	%r1844, %r1211, %r1241;
	add.s32 	%r1843, %r1212, %r1242;
	add.s32 	%r1945, %r1209, %r1243;
	add.s32 	%r1845, %r1210, %r1244;
	shf.l.wrap.b32 	%r1245, %r1229, %r1229, 11;
	shf.l.wrap.b32 	%r1246, %r1230, %r1230, 11;
	shf.l.wrap.b32 	%r1247, %r1231, %r1231, 11;
	shf.l.wrap.b32 	%r1248, %r1232, %r1232, 11;
	shf.l.wrap.b32 	%r1249, %r1233, %r1233, 11;
	shf.l.wrap.b32 	%r1250, %r1234, %r1234, 11;
	shf.l.wrap.b32 	%r1251, %r1235, %r1235, 11;
	shf.l.wrap.b32 	%r1252, %r1236, %r1236, 11;
	shf.l.wrap.b32 	%r1253, %r1237, %r1237, 11;
	shf.l.wrap.b32 	%r1254, %r1238, %r1238, 11;
	shf.l.wrap.b32 	%r1255, %r1239, %r1239, 11;
	shf.l.wrap.b32 	%r1256, %r1240, %r1240, 11;
	shf.l.wrap.b32 	%r1257, %r1241, %r1241, 11;
	shf.l.wrap.b32 	%r1258, %r1242, %r1242, 11;
	shf.l.wrap.b32 	%r1259, %r1243, %r1243, 11;
	shf.l.wrap.b32 	%r1260, %r1244, %r1244, 11;
	xor.b32  	%r1904, %r1249, %r1821;
	xor.b32  	%r1870, %r1250, %r1822;
	xor.b32  	%r1869, %r1251, %r1819;
	xor.b32  	%r1868, %r1252, %r1820;
	xor.b32  	%r1867, %r1245, %r1817;
	xor.b32  	%r1866, %r1246, %r1818;
	xor.b32  	%r1865, %r1247, %r1815;
	xor.b32  	%r1864, %r1248, %r1816;
	xor.b32  	%r1830, %r1257, %r1840;
	xor.b32  	%r1829, %r1258, %r1839;
	xor.b32  	%r1828, %r1259, %r1842;
	xor.b32  	%r1827, %r1260, %r1841;
	xor.b32  	%r1826, %r1253, %r1844;
	xor.b32  	%r1825, %r1254, %r1843;
	xor.b32  	%r1824, %r1255, %r1945;
	xor.b32  	%r1823, %r1256, %r1845;
	add.s32 	%r1946, %r1946, 1;
	setp.ne.s32 	%p7, %r1946, 16;
	@%p7 bra 	$L__BB0_13;
	mov.b32 	%r1979, 0;
$L__BB0_15:
	add.s32 	%r1262, %r1822, %r1904;
	add.s32 	%r1263, %r1821, %r1870;
	add.s32 	%r1264, %r1820, %r1869;
	add.s32 	%r1265, %r1819, %r1868;
	add.s32 	%r1266, %r1818, %r1867;
	add.s32 	%r1267, %r1817, %r1866;
	add.s32 	%r1268, %r1816, %r1865;
	add.s32 	%r1269, %r1815, %r1864;
	add.s32 	%r1270, %r1839, %r1830;
	add.s32 	%r1271, %r1840, %r1829;
	add.s32 	%r1272, %r1841, %r1828;
	add.s32 	%r1273, %r1842, %r1827;
	add.s32 	%r1274, %r1843, %r1826;
	add.s32 	%r1275, %r1844, %r1825;
	add.s32 	%r1276, %r1845, %r1824;
	add.s32 	%r1277, %r1945, %r1823;
	shf.l.wrap.b32 	%r1278, %r1904, %r1904, 7;
	shf.l.wrap.b32 	%r1279, %r1870, %r1870, 7;
	shf.l.wrap.b32 	%r1280, %r1869, %r1869, 7;
	shf.l.wrap.b32 	%r1281, %r1868, %r1868, 7;
	shf.l.wrap.b32 	%r1282, %r1867, %r1867, 7;
	shf.l.wrap.b32 	%r1283, %r1866, %r1866, 7;
	shf.l.wrap.b32 	%r1284, %r1865, %r1865, 7;
	shf.l.wrap.b32 	%r1285, %r1864, %r1864, 7;
	shf.l.wrap.b32 	%r1286, %r1830, %r1830, 7;
	shf.l.wrap.b32 	%r1287, %r1829, %r1829, 7;
	shf.l.wrap.b32 	%r1288, %r1828, %r1828, 7;
	shf.l.wrap.b32 	%r1289, %r1827, %r1827, 7;
	shf.l.wrap.b32 	%r1290, %r1826, %r1826, 7;
	shf.l.wrap.b32 	%r1291, %r1825, %r1825, 7;
	shf.l.wrap.b32 	%r1292, %r1824, %r1824, 7;
	shf.l.wrap.b32 	%r1293, %r1823, %r1823, 7;
	xor.b32  	%r1294, %r1286, %r1262;
	xor.b32  	%r1295, %r1287, %r1263;
	xor.b32  	%r1296, %r1288, %r1264;
	xor.b32  	%r1297, %r1289, %r1265;
	xor.b32  	%r1298, %r1290, %r1266;
	xor.b32  	%r1299, %r1291, %r1267;
	xor.b32  	%r1300, %r1292, %r1268;
	xor.b32  	%r1301, %r1293, %r1269;
	xor.b32  	%r1302, %r1278, %r1270;
	xor.b32  	%r1303, %r1279, %r1271;
	xor.b32  	%r1304, %r1280, %r1272;
	xor.b32  	%r1305, %r1281, %r1273;
	xor.b32  	%r1306, %r1282, %r1274;
	xor.b32  	%r1307, %r1283, %r1275;
	xor.b32  	%r1308, %r1284, %r1276;
	xor.b32  	%r1309, %r1285, %r1277;
	add.s32 	%r1821, %r1264, %r1294;
	add.s32 	%r1822, %r1265, %r1295;
	add.s32 	%r1819, %r1262, %r1296;
	add.s32 	%r1820, %r1263, %r1297;
	add.s32 	%r1817, %r1268, %r1298;
	add.s32 	%r1818, %r1269, %r1299;
	add.s32 	%r1815, %r1266, %r1300;
	add.s32 	%r1816, %r1267, %r1301;
	add.s32 	%r1840, %r1272, %r1302;
	add.s32 	%r1839, %r1273, %r1303;
	add.s32 	%r1842, %r1270, %r1304;
	add.s32 	%r1841, %r1271, %r1305;
	add.s32 	%r1844, %r1276, %r1306;
	add.s32 	%r1843, %r1277, %r1307;
	add.s32 	%r1945, %r1274, %r1308;
	add.s32 	%r1845, %r1275, %r1309;
	shf.l.wrap.b32 	%r1310, %r1294, %r1294, 11;
	shf.l.wrap.b32 	%r1311, %r1295, %r1295, 11;
	shf.l.wrap.b32 	%r1312, %r1296, %r1296, 11;
	shf.l.wrap.b32 	%r1313, %r1297, %r1297, 11;
	shf.l.wrap.b32 	%r1314, %r1298, %r1298, 11;
	shf.l.wrap.b32 	%r1315, %r1299, %r1299, 11;
	shf.l.wrap.b32 	%r1316, %r1300, %r1300, 11;
	shf.l.wrap.b32 	%r1317, %r1301, %r1301, 11;
	shf.l.wrap.b32 	%r1318, %r1302, %r1302, 11;
	shf.l.wrap.b32 	%r1319, %r1303, %r1303, 11;
	shf.l.wrap.b32 	%r1320, %r1304, %r1304, 11;
	shf.l.wrap.b32 	%r1321, %r1305, %r1305, 11;
	shf.l.wrap.b32 	%r1322, %r1306, %r1306, 11;
	shf.l.wrap.b32 	%r1323, %r1307, %r1307, 11;
	shf.l.wrap.b32 	%r1324, %r1308, %r1308, 11;
	shf.l.wrap.b32 	%r1325, %r1309, %r1309, 11;
	xor.b32  	%r1904, %r1314, %r1821;
	xor.b32  	%r1870, %r1315, %r1822;
	xor.b32  	%r1869, %r1316, %r1819;
	xor.b32  	%r1868, %r1317, %r1820;
	xor.b32  	%r1867, %r1310, %r1817;
	xor.b32  	%r1866, %r1311, %r1818;
	xor.b32  	%r1865, %r1312, %r1815;
	xor.b32  	%r1864, %r1313, %r1816;
	xor.b32  	%r1830, %r1322, %r1840;
	xor.b32  	%r1829, %r1323, %r1839;
	xor.b32  	%r1828, %r1324, %r1842;
	xor.b32  	%r1827, %r1325, %r1841;
	xor.b32  	%r1826, %r1318, %r1844;
	xor.b32  	%r1825, %r1319, %r1843;
	xor.b32  	%r1824, %r1320, %r1945;
	xor.b32  	%r1823, %r1321, %r1845;
	add.s32 	%r1979, %r1979, 1;
	setp.ne.s32 	%p8, %r1979, 16;
	@%p8 bra 	$L__BB0_15;
	mov.b32 	%r2012, 0;
$L__BB0_17:
	add.s32 	%r1327, %r1822, %r1904;
	add.s32 	%r1328, %r1821, %r1870;
	add.s32 	%r1329, %r1820, %r1869;
	add.s32 	%r1330, %r1819, %r1868;
	add.s32 	%r1331, %r1818, %r1867;
	add.s32 	%r1332, %r1817, %r1866;
	add.s32 	%r1333, %r1816, %r1865;
	add.s32 	%r1334, %r1815, %r1864;
	add.s32 	%r1335, %r1839, %r1830;
	add.s32 	%r1336, %r1840, %r1829;
	add.s32 	%r1337, %r1841, %r1828;
	add.s32 	%r1338, %r1842, %r1827;
	add.s32 	%r1339, %r1843, %r1826;
	add.s32 	%r1340, %r1844, %r1825;
	add.s32 	%r1341, %r1845, %r1824;
	add.s32 	%r1342, %r1945, %r1823;
	shf.l.wrap.b32 	%r1343, %r1904, %r1904, 7;
	shf.l.wrap.b32 	%r1344, %r1870, %r1870, 7;
	shf.l.wrap.b32 	%r1345, %r1869, %r1869, 7;
	shf.l.wrap.b32 	%r1346, %r1868, %r1868, 7;
	shf.l.wrap.b32 	%r1347, %r1867, %r1867, 7;
	shf.l.wrap.b32 	%r1348, %r1866, %r1866, 7;
	shf.l.wrap.b32 	%r1349, %r1865, %r1865, 7;
	shf.l.wrap.b32 	%r1350, %r1864, %r1864, 7;
	shf.l.wrap.b32 	%r1351, %r1830, %r1830, 7;
	shf.l.wrap.b32 	%r1352, %r1829, %r1829, 7;
	shf.l.wrap.b32 	%r1353, %r1828, %r1828, 7;
	shf.l.wrap.b32 	%r1354, %r1827, %r1827, 7;
	shf.l.wrap.b32 	%r1355, %r1826, %r1826, 7;
	shf.l.wrap.b32 	%r1356, %r1825, %r1825, 7;
	shf.l.wrap.b32 	%r1357, %r1824, %r1824, 7;
	shf.l.wrap.b32 	%r1358, %r1823, %r1823, 7;
	xor.b32  	%r1359, %r1351, %r1327;
	xor.b32  	%r1360, %r1352, %r1328;
	xor.b32  	%r1361, %r1353, %r1329;
	xor.b32  	%r1362, %r1354, %r1330;
	xor.b32  	%r1363, %r1355, %r1331;
	xor.b32  	%r1364, %r1356, %r1332;
	xor.b32  	%r1365, %r1357, %r1333;
	xor.b32  	%r1366, %r1358, %r1334;
	xor.b32  	%r1367, %r1343, %r1335;
	xor.b32  	%r1368, %r1344, %r1336;
	xor.b32  	%r1369, %r1345, %r1337;
	xor.b32  	%r1370, %r1346, %r1338;
	xor.b32  	%r1371, %r1347, %r1339;
	xor.b32  	%r1372, %r1348, %r1340;
	xor.b32  	%r1373, %r1349, %r1341;
	xor.b32  	%r1374, %r1350, %r1342;
	add.s32 	%r1821, %r1329, %r1359;
	add.s32 	%r1822, %r1330, %r1360;
	add.s32 	%r1819, %r1327, %r1361;
	add.s32 	%r1820, %r1328, %r1362;
	add.s32 	%r1817, %r1333, %r1363;
	add.s32 	%r1818, %r1334, %r1364;
	add.s32 	%r1815, %r1331, %r1365;
	add.s32 	%r1816, %r1332, %r1366;
	add.s32 	%r1840, %r1337, %r1367;
	add.s32 	%r1839, %r1338, %r1368;
	add.s32 	%r1842, %r1335, %r1369;
	add.s32 	%r1841, %r1336, %r1370;
	add.s32 	%r1844, %r1341, %r1371;
	add.s32 	%r1843, %r1342, %r1372;
	add.s32 	%r1945, %r1339, %r1373;
	add.s32 	%r1845, %r1340, %r1374;
	shf.l.wrap.b32 	%r1375, %r1359, %r1359, 11;
	shf.l.wrap.b32 	%r1376, %r1360, %r1360, 11;
	shf.l.wrap.b32 	%r1377, %r1361, %r1361, 11;
	shf.l.wrap.b32 	%r1378, %r1362, %r1362, 11;
	shf.l.wrap.b32 	%r1379, %r1363, %r1363, 11;
	shf.l.wrap.b32 	%r1380, %r1364, %r1364, 11;
	shf.l.wrap.b32 	%r1381, %r1365, %r1365, 11;
	shf.l.wrap.b32 	%r1382, %r1366, %r1366, 11;
	shf.l.wrap.b32 	%r1383, %r1367, %r1367, 11;
	shf.l.wrap.b32 	%r1384, %r1368, %r1368, 11;
	shf.l.wrap.b32 	%r1385, %r1369, %r1369, 11;
	shf.l.wrap.b32 	%r1386, %r1370, %r1370, 11;
	shf.l.wrap.b32 	%r1387, %r1371, %r1371, 11;
	shf.l.wrap.b32 	%r1388, %r1372, %r1372, 11;
	shf.l.wrap.b32 	%r1389, %r1373, %r1373, 11;
	shf.l.wrap.b32 	%r1390, %r1374, %r1374, 11;
	xor.b32  	%r1904, %r1379, %r1821;
	xor.b32  	%r1870, %r1380, %r1822;
	xor.b32  	%r1869, %r1381, %r1819;
	xor.b32  	%r1868, %r1382, %r1820;
	xor.b32  	%r1867, %r1375, %r1817;
	xor.b32  	%r1866, %r1376, %r1818;
	xor.b32  	%r1865, %r1377, %r1815;
	xor.b32  	%r1864, %r1378, %r1816;
	xor.b32  	%r1830, %r1387, %r1840;
	xor.b32  	%r1829, %r1388, %r1839;
	xor.b32  	%r1828, %r1389, %r1842;
	xor.b32  	%r1827, %r1390, %r1841;
	xor.b32  	%r1826, %r1383, %r1844;
	xor.b32  	%r1825, %r1384, %r1843;
	xor.b32  	%r1824, %r1385, %r1945;
	xor.b32  	%r1823, %r1386, %r1845;
	add.s32 	%r2012, %r2012, 1;
	setp.ne.s32 	%p9, %r2012, 16;
	@%p9 bra 	$L__BB0_17;
	mov.b32 	%r2045, 0;
$L__BB0_19:
	add.s32 	%r1392, %r1822, %r1904;
	add.s32 	%r1393, %r1821, %r1870;
	add.s32 	%r1394, %r1820, %r1869;
	add.s32 	%r1395, %r1819, %r1868;
	add.s32 	%r1396, %r1818, %r1867;
	add.s32 	%r1397, %r1817, %r1866;
	add.s32 	%r1398, %r1816, %r1865;
	add.s32 	%r1399, %r1815, %r1864;
	add.s32 	%r1400, %r1839, %r1830;
	add.s32 	%r1401, %r1840, %r1829;
	add.s32 	%r1402, %r1841, %r1828;
	add.s32 	%r1403, %r1842, %r1827;
	add.s32 	%r1404, %r1843, %r1826;
	add.s32 	%r1405, %r1844, %r1825;
	add.s32 	%r1406, %r1845, %r1824;
	add.s32 	%r1407, %r1945, %r1823;
	shf.l.wrap.b32 	%r1408, %r1904, %r1904, 7;
	shf.l.wrap.b32 	%r1409, %r1870, %r1870, 7;
	shf.l.wrap.b32 	%r1410, %r1869, %r1869, 7;
	shf.l.wrap.b32 	%r1411, %r1868, %r1868, 7;
	shf.l.wrap.b32 	%r1412, %r1867, %r1867, 7;
	shf.l.wrap.b32 	%r1413, %r1866, %r1866, 7;
	shf.l.wrap.b32 	%r1414, %r1865, %r1865, 7;
	shf.l.wrap.b32 	%r1415, %r1864, %r1864, 7;
	shf.l.wrap.b32 	%r1416, %r1830, %r1830, 7;
	shf.l.wrap.b32 	%r1417, %r1829, %r1829, 7;
	shf.l.wrap.b32 	%r1418, %r1828, %r1828, 7;
	shf.l.wrap.b32 	%r1419, %r1827, %r1827, 7;
	shf.l.wrap.b32 	%r1420, %r1826, %r1826, 7;
	shf.l.wrap.b32 	%r1421, %r1825, %r1825, 7;
	shf.l.wrap.b32 	%r1422, %r1824, %r1824, 7;
	shf.l.wrap.b32 	%r1423, %r1823, %r1823, 7;
	xor.b32  	%r1424, %r1416, %r1392;
	xor.b32  	%r1425, %r1417, %r1393;
	xor.b32  	%r1426, %r1418, %r1394;
	xor.b32  	%r1427, %r1419, %r1395;
	xor.b32  	%r1428, %r1420, %r1396;
	xor.b32  	%r1429, %r1421, %r1397;
	xor.b32  	%r1430, %r1422, %r1398;
	xor.b32  	%r1431, %r1423, %r1399;
	xor.b32  	%r1432, %r1408, %r1400;
	xor.b32  	%r1433, %r1409, %r1401;
	xor.b32  	%r1434, %r1410, %r1402;
	xor.b32  	%r1435, %r1411, %r1403;
	xor.b32  	%r1436, %r1412, %r1404;
	xor.b32  	%r1437, %r1413, %r1405;
	xor.b32  	%r1438, %r1414, %r1406;
	xor.b32  	%r1439, %r1415, %r1407;
	add.s32 	%r1821, %r1394, %r1424;
	add.s32 	%r1822, %r1395, %r1425;
	add.s32 	%r1819, %r1392, %r1426;
	add.s32 	%r1820, %r1393, %r1427;
	add.s32 	%r1817, %r1398, %r1428;
	add.s32 	%r1818, %r1399, %r1429;
	add.s32 	%r1815, %r1396, %r1430;
	add.s32 	%r1816, %r1397, %r1431;
	add.s32 	%r1840, %r1402, %r1432;
	add.s32 	%r1839, %r1403, %r1433;
	add.s32 	%r1842, %r1400, %r1434;
	add.s32 	%r1841, %r1401, %r1435;
	add.s32 	%r1844, %r1406, %r1436;
	add.s32 	%r1843, %r1407, %r1437;
	add.s32 	%r1945, %r1404, %r1438;
	add.s32 	%r1845, %r1405, %r1439;
	shf.l.wrap.b32 	%r1440, %r1424, %r1424, 11;
	shf.l.wrap.b32 	%r1441, %r1425, %r1425, 11;
	shf.l.wrap.b32 	%r1442, %r1426, %r1426, 11;
	shf.l.wrap.b32 	%r1443, %r1427, %r1427, 11;
	shf.l.wrap.b32 	%r1444, %r1428, %r1428, 11;
	shf.l.wrap.b32 	%r1445, %r1429, %r1429, 11;
	shf.l.wrap.b32 	%r1446, %r1430, %r1430, 11;
	shf.l.wrap.b32 	%r1447, %r1431, %r1431, 11;
	shf.l.wrap.b32 	%r1448, %r1432, %r1432, 11;
	shf.l.wrap.b32 	%r1449, %r1433, %r1433, 11;
	shf.l.wrap.b32 	%r1450, %r1434, %r1434, 11;
	shf.l.wrap.b32 	%r1451, %r1435, %r1435, 11;
	shf.l.wrap.b32 	%r1452, %r1436, %r1436, 11;
	shf.l.wrap.b32 	%r1453, %r1437, %r1437, 11;
	shf.l.wrap.b32 	%r1454, %r1438, %r1438, 11;
	shf.l.wrap.b32 	%r1455, %r1439, %r1439, 11;
	xor.b32  	%r1904, %r1444, %r1821;
	xor.b32  	%r1870, %r1445, %r1822;
	xor.b32  	%r1869, %r1446, %r1819;
	xor.b32  	%r1868, %r1447, %r1820;
	xor.b32  	%r1867, %r1440, %r1817;
	xor.b32  	%r1866, %r1441, %r1818;
	xor.b32  	%r1865, %r1442, %r1815;
	xor.b32  	%r1864, %r1443, %r1816;
	xor.b32  	%r1830, %r1452, %r1840;
	xor.b32  	%r1829, %r1453, %r1839;
	xor.b32  	%r1828, %r1454, %r1842;
	xor.b32  	%r1827, %r1455, %r1841;
	xor.b32  	%r1826, %r1448, %r1844;
	xor.b32  	%r1825, %r1449, %r1843;
	xor.b32  	%r1824, %r1450, %r1945;
	xor.b32  	%r1823, %r1451, %r1845;
	add.s32 	%r2045, %r2045, 1;
	setp.ne.s32 	%p10, %r2045, 16;
	@%p10 bra 	$L__BB0_19;
	mov.b32 	%r2078, 0;
$L__BB0_21:
	add.s32 	%r1457, %r1822, %r1904;
	add.s32 	%r1458, %r1821, %r1870;
	add.s32 	%r1459, %r1820, %r1869;
	add.s32 	%r1460, %r1819, %r1868;
	add.s32 	%r1461, %r1818, %r1867;
	add.s32 	%r1462, %r1817, %r1866;
	add.s32 	%r1463, %r1816, %r1865;
	add.s32 	%r1464, %r1815, %r1864;
	add.s32 	%r1465, %r1839, %r1830;
	add.s32 	%r1466, %r1840, %r1829;
	add.s32 	%r1467, %r1841, %r1828;
	add.s32 	%r1468, %r1842, %r1827;
	add.s32 	%r1469, %r1843, %r1826;
	add.s32 	%r1470, %r1844, %r1825;
	add.s32 	%r1471, %r1845, %r1824;
	add.s32 	%r1472, %r1945, %r1823;
	shf.l.wrap.b32 	%r1473, %r1904, %r1904, 7;
	shf.l.wrap.b32 	%r1474, %r1870, %r1870, 7;
	shf.l.wrap.b32 	%r1475, %r1869, %r1869, 7;
	shf.l.wrap.b32 	%r1476, %r1868, %r1868, 7;
	shf.l.wrap.b32 	%r1477, %r1867, %r1867, 7;
	shf.l.wrap.b32 	%r1478, %r1866, %r1866, 7;
	shf.l.wrap.b32 	%r1479, %r1865, %r1865, 7;
	shf.l.wrap.b32 	%r1480, %r1864, %r1864, 7;
	shf.l.wrap.b32 	%r1481, %r1830, %r1830, 7;
	shf.l.wrap.b32 	%r1482, %r1829, %r1829, 7;
	shf.l.wrap.b32 	%r1483, %r1828, %r1828, 7;
	shf.l.wrap.b32 	%r1484, %r1827, %r1827, 7;
	shf.l.wrap.b32 	%r1485, %r1826, %r1826, 7;
	shf.l.wrap.b32 	%r1486, %r1825, %r1825, 7;
	shf.l.wrap.b32 	%r1487, %r1824, %r1824, 7;
	shf.l.wrap.b32 	%r1488, %r1823, %r1823, 7;
	xor.b32  	%r1489, %r1481, %r1457;
	xor.b32  	%r1490, %r1482, %r1458;
	xor.b32  	%r1491, %r1483, %r1459;
	xor.b32  	%r1492, %r1484, %r1460;
	xor.b32  	%r1493, %r1485, %r1461;
	xor.b32  	%r1494, %r1486, %r1462;
	xor.b32  	%r1495, %r1487, %r1463;
	xor.b32  	%r1496, %r1488, %r1464;
	xor.b32  	%r1497, %r1473, %r1465;
	xor.b32  	%r1498, %r1474, %r1466;
	xor.b32  	%r1499, %r1475, %r1467;
	xor.b32  	%r1500, %r1476, %r1468;
	xor.b32  	%r1501, %r1477, %r1469;
	xor.b32  	%r1502, %r1478, %r1470;
	xor.b32  	%r1503, %r1479, %r1471;
	xor.b32  	%r1504, %r1480, %r1472;
	add.s32 	%r1821, %r1459, %r1489;
	add.s32 	%r1822, %r1460, %r1490;
	add.s32 	%r1819, %r1457, %r1491;
	add.s32 	%r1820, %r1458, %r1492;
	add.s32 	%r1817, %r1463, %r1493;
	add.s32 	%r1818, %r1464, %r1494;
	add.s32 	%r1815, %r1461, %r1495;
	add.s32 	%r1816, %r1462, %r1496;
	add.s32 	%r1840, %r1467, %r1497;
	add.s32 	%r1839, %r1468, %r1498;
	add.s32 	%r1842, %r1465, %r1499;
	add.s32 	%r1841, %r1466, %r1500;
	add.s32 	%r1844, %r1471, %r1501;
	add.s32 	%r1843, %r1472, %r1502;
	add.s32 	%r1945, %r1469, %r1503;
	add.s32 	%r1845, %r1470, %r1504;
	shf.l.wrap.b32 	%r1505, %r1489, %r1489, 11;
	shf.l.wrap.b32 	%r1506, %r1490, %r1490, 11;
	shf.l.wrap.b32 	%r1507, %r1491, %r1491, 11;
	shf.l.wrap.b32 	%r1508, %r1492, %r1492, 11;
	shf.l.wrap.b32 	%r1509, %r1493, %r1493, 11;
	shf.l.wrap.b32 	%r1510, %r1494, %r1494, 11;
	shf.l.wrap.b32 	%r1511, %r1495, %r1495, 11;
	shf.l.wrap.b32 	%r1512, %r1496, %r1496, 11;
	shf.l.wrap.b32 	%r1513, %r1497, %r1497, 11;
	shf.l.wrap.b32 	%r1514, %r1498, %r1498, 11;
	shf.l.wrap.b32 	%r1515, %r1499, %r1499, 11;
	shf.l.wrap.b32 	%r1516, %r1500, %r1500, 11;
	shf.l.wrap.b32 	%r1517, %r1501, %r1501, 11;
	shf.l.wrap.b32 	%r1518, %r1502, %r1502, 11;
	shf.l.wrap.b32 	%r1519, %r1503, %r1503, 11;
	shf.l.wrap.b32 	%r1520, %r1504, %r1504, 11;
	xor.b32  	%r1904, %r1509, %r1821;
	xor.b32  	%r1870, %r1510, %r1822;
	xor.b32  	%r1869, %r1511, %r1819;
	xor.b32  	%r1868, %r1512, %r1820;
	xor.b32  	%r1867, %r1505, %r1817;
	xor.b32  	%r1866, %r1506, %r1818;
	xor.b32  	%r1865, %r1507, %r1815;
	xor.b32  	%r1864, %r1508, %r1816;
	xor.b32  	%r1830, %r1517, %r1840;
	xor.b32  	%r1829, %r1518, %r1839;
	xor.b32  	%r1828, %r1519, %r1842;
	xor.b32  	%r1827, %r1520, %r1841;
	xor.b32  	%r1826, %r1513, %r1844;
	xor.b32  	%r1825, %r1514, %r1843;
	xor.b32  	%r1824, %r1515, %r1945;
	xor.b32  	%r1823, %r1516, %r1845;
	add.s32 	%r2078, %r2078, 1;
	setp.ne.s32 	%p11, %r2078, 16;
	@%p11 bra 	$L__BB0_21;
	mov.b32 	%r2111, 0;
$L__BB0_23:
	add.s32 	%r1522, %r1822, %r1904;
	add.s32 	%r1523, %r1821, %r1870;
	add.s32 	%r1524, %r1820, %r1869;
	add.s32 	%r1525, %r1819, %r1868;
	add.s32 	%r1526, %r1818, %r1867;
	add.s32 	%r1527, %r1817, %r1866;
	add.s32 	%r1528, %r1816, %r1865;
	add.s32 	%r1529, %r1815, %r1864;
	add.s32 	%r1530, %r1839, %r1830;
	add.s32 	%r1531, %r1840, %r1829;
	add.s32 	%r1532, %r1841, %r1828;
	add.s32 	%r1533, %r1842, %r1827;
	add.s32 	%r1534, %r1843, %r1826;
	add.s32 	%r1535, %r1844, %r1825;
	add.s32 	%r1536, %r1845, %r1824;
	add.s32 	%r1537, %r1945, %r1823;
	shf.l.wrap.b32 	%r1538, %r1904, %r1904, 7;
	shf.l.wrap.b32 	%r1539, %r1870, %r1870, 7;
	shf.l.wrap.b32 	%r1540, %r1869, %r1869, 7;
	shf.l.wrap.b32 	%r1541, %r1868, %r1868, 7;
	shf.l.wrap.b32 	%r1542, %r1867, %r1867, 7;
	shf.l.wrap.b32 	%r1543, %r1866, %r1866, 7;
	shf.l.wrap.b32 	%r1544, %r1865, %r1865, 7;
	shf.l.wrap.b32 	%r1545, %r1864, %r1864, 7;
	shf.l.wrap.b32 	%r1546, %r1830, %r1830, 7;
	shf.l.wrap.b32 	%r1547, %r1829, %r1829, 7;
	shf.l.wrap.b32 	%r1548, %r1828, %r1828, 7;
	shf.l.wrap.b32 	%r1549, %r1827, %r1827, 7;
	shf.l.wrap.b32 	%r1550, %r1826, %r1826, 7;
	shf.l.wrap.b32 	%r1551, %r1825, %r1825, 7;
	shf.l.wrap.b32 	%r1552, %r1824, %r1824, 7;
	shf.l.wrap.b32 	%r1553, %r1823, %r1823, 7;
	xor.b32  	%r1554, %r1546, %r1522;
	xor.b32  	%r1555, %r1547, %r1523;
	xor.b32  	%r1556, %r1548, %r1524;
	xor.b32  	%r1557, %r1549, %r1525;
	xor.b32  	%r1558, %r1550, %r1526;
	xor.b32  	%r1559, %r1551, %r1527;
	xor.b32  	%r1560, %r1552, %r1528;
	xor.b32  	%r1561, %r1553, %r1529;
	xor.b32  	%r1562, %r1538, %r1530;
	xor.b32  	%r1563, %r1539, %r1531;
	xor.b32  	%r1564, %r1540, %r1532;
	xor.b32  	%r1565, %r1541, %r1533;
	xor.b32  	%r1566, %r1542, %r1534;
	xor.b32  	%r1567, %r1543, %r1535;
	xor.b32  	%r1568, %r1544, %r1536;
	xor.b32  	%r1569, %r1545, %r1537;
	add.s32 	%r1821, %r1524, %r1554;
	add.s32 	%r1822, %r1525, %r1555;
	add.s32 	%r1819, %r1522, %r1556;
	add.s32 	%r1820, %r1523, %r1557;
	add.s32 	%r1817, %r1528, %r1558;
	add.s32 	%r1818, %r1529, %r1559;
	add.s32 	%r1815, %r1526, %r1560;
	add.s32 	%r1816, %r1527, %r1561;
	add.s32 	%r1840, %r1532, %r1562;
	add.s32 	%r1839, %r1533, %r1563;
	add.s32 	%r1842, %r1530, %r1564;
	add.s32 	%r1841, %r1531, %r1565;
	add.s32 	%r1844, %r1536, %r1566;
	add.s32 	%r1843, %r1537, %r1567;
	add.s32 	%r1945, %r1534, %r1568;
	add.s32 	%r1845, %r1535, %r1569;
	shf.l.wrap.b32 	%r1570, %r1554, %r1554, 11;
	shf.l.wrap.b32 	%r1571, %r1555, %r1555, 11;
	shf.l.wrap.b32 	%r1572, %r1556, %r1556, 11;
	shf.l.wrap.b32 	%r1573, %r1557, %r1557, 11;
	shf.l.wrap.b32 	%r1574, %r1558, %r1558, 11;
	shf.l.wrap.b32 	%r1575, %r1559, %r1559, 11;
	shf.l.wrap.b32 	%r1576, %r1560, %r1560, 11;
	shf.l.wrap.b32 	%r1577, %r1561, %r1561, 11;
	shf.l.wrap.b32 	%r1578, %r1562, %r1562, 11;
	shf.l.wrap.b32 	%r1579, %r1563, %r1563, 11;
	shf.l.wrap.b32 	%r1580, %r1564, %r1564, 11;
	shf.l.wrap.b32 	%r1581, %r1565, %r1565, 11;
	shf.l.wrap.b32 	%r1582, %r1566, %r1566, 11;
	shf.l.wrap.b32 	%r1583, %r1567, %r1567, 11;
	shf.l.wrap.b32 	%r1584, %r1568, %r1568, 11;
	shf.l.wrap.b32 	%r1585, %r1569, %r1569, 11;
	xor.b32  	%r1904, %r1574, %r1821;
	xor.b32  	%r1870, %r1575, %r1822;
	xor.b32  	%r1869, %r1576, %r1819;
	xor.b32  	%r1868, %r1577, %r1820;
	xor.b32  	%r1867, %r1570, %r1817;
	xor.b32  	%r1866, %r1571, %r1818;
	xor.b32  	%r1865, %r1572, %r1815;
	xor.b32  	%r1864, %r1573, %r1816;
	xor.b32  	%r1830, %r1582, %r1840;
	xor.b32  	%r1829, %r1583, %r1839;
	xor.b32  	%r1828, %r1584, %r1842;
	xor.b32  	%r1827, %r1585, %r1841;
	xor.b32  	%r1826, %r1578, %r1844;
	xor.b32  	%r1825, %r1579, %r1843;
	xor.b32  	%r1824, %r1580, %r1945;
	xor.b32  	%r1823, %r1581, %r1845;
	add.s32 	%r2111, %r2111, 1;
	setp.ne.s32 	%p12, %r2111, 16;
	@%p12 bra 	$L__BB0_23;
	mov.b32 	%r2144, 0;
$L__BB0_25:
	add.s32 	%r1587, %r1822, %r1904;
	add.s32 	%r1588, %r1821, %r1870;
	add.s32 	%r1589, %r1820, %r1869;
	add.s32 	%r1590, %r1819, %r1868;
	add.s32 	%r1591, %r1818, %r1867;
	add.s32 	%r1592, %r1817, %r1866;
	add.s32 	%r1593, %r1816, %r1865;
	add.s32 	%r1594, %r1815, %r1864;
	add.s32 	%r1595, %r1839, %r1830;
	add.s32 	%r1596, %r1840, %r1829;
	add.s32 	%r1597, %r1841, %r1828;
	add.s32 	%r1598, %r1842, %r1827;
	add.s32 	%r1599, %r1843, %r1826;
	add.s32 	%r1600, %r1844, %r1825;
	add.s32 	%r1601, %r1845, %r1824;
	add.s32 	%r1602, %r1945, %r1823;
	shf.l.wrap.b32 	%r1603, %r1904, %r1904, 7;
	shf.l.wrap.b32 	%r1604, %r1870, %r1870, 7;
	shf.l.wrap.b32 	%r1605, %r1869, %r1869, 7;
	shf.l.wrap.b32 	%r1606, %r1868, %r1868, 7;
	shf.l.wrap.b32 	%r1607, %r1867, %r1867, 7;
	shf.l.wrap.b32 	%r1608, %r1866, %r1866, 7;
	shf.l.wrap.b32 	%r1609, %r1865, %r1865, 7;
	shf.l.wrap.b32 	%r1610, %r1864, %r1864, 7;
	shf.l.wrap.b32 	%r1611, %r1830, %r1830, 7;
	shf.l.wrap.b32 	%r1612, %r1829, %r1829, 7;
	shf.l.wrap.b32 	%r1613, %r1828, %r1828, 7;
	shf.l.wrap.b32 	%r1614, %r1827, %r1827, 7;
	shf.l.wrap.b32 	%r1615, %r1826, %r1826, 7;
	shf.l.wrap.b32 	%r1616, %r1825, %r1825, 7;
	shf.l.wrap.b32 	%r1617, %r1824, %r1824, 7;
	shf.l.wrap.b32 	%r1618, %r1823, %r1823, 7;
	xor.b32  	%r1619, %r1611, %r1587;
	xor.b32  	%r1620, %r1612, %r1588;
	xor.b32  	%r1621, %r1613, %r1589;
	xor.b32  	%r1622, %r1614, %r1590;
	xor.b32  	%r1623, %r1615, %r1591;
	xor.b32  	%r1624, %r1616, %r1592;
	xor.b32  	%r1625, %r1617, %r1593;
	xor.b32  	%r1626, %r1618, %r1594;
	xor.b32  	%r1627, %r1603, %r1595;
	xor.b32  	%r1628, %r1604, %r1596;
	xor.b32  	%r1629, %r1605, %r1597;
	xor.b32  	%r1630, %r1606, %r1598;
	xor.b32  	%r1631, %r1607, %r1599;
	xor.b32  	%r1632, %r1608, %r1600;
	xor.b32  	%r1633, %r1609, %r1601;
	xor.b32  	%r1634, %r1610, %r1602;
	add.s32 	%r1821, %r1589, %r1619;
	add.s32 	%r1822, %r1590, %r1620;
	add.s32 	%r1819, %r1587, %r1621;
	add.s32 	%r1820, %r1588, %r1622;
	add.s32 	%r1817, %r1593, %r1623;
	add.s32 	%r1818, %r1594, %r1624;
	add.s32 	%r1815, %r1591, %r1625;
	add.s32 	%r1816, %r1592, %r1626;
	add.s32 	%r1840, %r1597, %r1627;
	add.s32 	%r1839, %r1598, %r1628;
	add.s32 	%r1842, %r1595, %r1629;
	add.s32 	%r1841, %r1596, %r1630;
	add.s32 	%r1844, %r1601, %r1631;
	add.s32 	%r1843, %r1602, %r1632;
	add.s32 	%r1945, %r1599, %r1633;
	add.s32 	%r1845, %r1600, %r1634;
	shf.l.wrap.b32 	%r1635, %r1619, %r1619, 11;
	shf.l.wrap.b32 	%r1636, %r1620, %r1620, 11;
	shf.l.wrap.b32 	%r1637, %r1621, %r1621, 11;
	shf.l.wrap.b32 	%r1638, %r1622, %r1622, 11;
	shf.l.wrap.b32 	%r1639, %r1623, %r1623, 11;
	shf.l.wrap.b32 	%r1640, %r1624, %r1624, 11;
	shf.l.wrap.b32 	%r1641, %r1625, %r1625, 11;
	shf.l.wrap.b32 	%r1642, %r1626, %r1626, 11;
	shf.l.wrap.b32 	%r1643, %r1627, %r1627, 11;
	shf.l.wrap.b32 	%r1644, %r1628, %r1628, 11;
	shf.l.wrap.b32 	%r1645, %r1629, %r1629, 11;
	shf.l.wrap.b32 	%r1646, %r1630, %r1630, 11;
	shf.l.wrap.b32 	%r1647, %r1631, %r1631, 11;
	shf.l.wrap.b32 	%r1648, %r1632, %r1632, 11;
	shf.l.wrap.b32 	%r1649, %r1633, %r1633, 11;
	shf.l.wrap.b32 	%r1650, %r1634, %r1634, 11;
	xor.b32  	%r1904, %r1639, %r1821;
	xor.b32  	%r1870, %r1640, %r1822;
	xor.b32  	%r1869, %r1641, %r1819;
	xor.b32  	%r1868, %r1642, %r1820;
	xor.b32  	%r1867, %r1635, %r1817;
	xor.b32  	%r1866, %r1636, %r1818;
	xor.b32  	%r1865, %r1637, %r1815;
	xor.b32  	%r1864, %r1638, %r1816;
	xor.b32  	%r1830, %r1647, %r1840;
	xor.b32  	%r1829, %r1648, %r1839;
	xor.b32  	%r1828, %r1649, %r1842;
	xor.b32  	%r1827, %r1650, %r1841;
	xor.b32  	%r1826, %r1643, %r1844;
	xor.b32  	%r1825, %r1644, %r1843;
	xor.b32  	%r1824, %r1645, %r1945;
	xor.b32  	%r1823, %r1646, %r1845;
	add.s32 	%r2144, %r2144, 1;
	setp.ne.s32 	%p13, %r2144, 16;
	@%p13 bra 	$L__BB0_25;
	mov.b32 	%r2177, 0;
$L__BB0_27:
	add.s32 	%r1652, %r1822, %r1904;
	add.s32 	%r1653, %r1821, %r1870;
	add.s32 	%r1654, %r1820, %r1869;
	add.s32 	%r1655, %r1819, %r1868;
	add.s32 	%r1656, %r1818, %r1867;
	add.s32 	%r1657, %r1817, %r1866;
	add.s32 	%r1658, %r1816, %r1865;
	add.s32 	%r1659, %r1815, %r1864;
	add.s32 	%r1660, %r1839, %r1830;
	add.s32 	%r1661, %r1840, %r1829;
	add.s32 	%r1662, %r1841, %r1828;
	add.s32 	%r1663, %r1842, %r1827;
	add.s32 	%r1664, %r1843, %r1826;
	add.s32 	%r1665, %r1844, %r1825;
	add.s32 	%r1666, %r1845, %r1824;
	add.s32 	%r1667, %r1945, %r1823;
	shf.l.wrap.b32 	%r1668, %r1904, %r1904, 7;
	shf.l.wrap.b32 	%r1669, %r1870, %r1870, 7;
	shf.l.wrap.b32 	%r1670, %r1869, %r1869, 7;
	shf.l.wrap.b32 	%r1671, %r1868, %r1868, 7;
	shf.l.wrap.b32 	%r1672, %r1867, %r1867, 7;
	shf.l.wrap.b32 	%r1673, %r1866, %r1866, 7;
	shf.l.wrap.b32 	%r1674, %r1865, %r1865, 7;
	shf.l.wrap.b32 	%r1675, %r1864, %r1864, 7;
	shf.l.wrap.b32 	%r1676, %r1830, %r1830, 7;
	shf.l.wrap.b32 	%r1677, %r1829, %r1829, 7;
	shf.l.wrap.b32 	%r1678, %r1828, %r1828, 7;
	shf.l.wrap.b32 	%r1679, %r1827, %r1827, 7;
	shf.l.wrap.b32 	%r1680, %r1826, %r1826, 7;
	shf.l.wrap.b32 	%r1681, %r1825, %r1825, 7;
	shf.l.wrap.b32 	%r1682, %r1824, %r1824, 7;
	shf.l.wrap.b32 	%r1683, %r1823, %r1823, 7;
	xor.b32  	%r1684, %r1676, %r1652;
	xor.b32  	%r1685, %r1677, %r1653;
	xor.b32  	%r1686, %r1678, %r1654;
	xor.b32  	%r1687, %r1679, %r1655;
	xor.b32  	%r1688, %r1680, %r1656;
	xor.b32  	%r1689, %r1681, %r1657;
	xor.b32  	%r1690, %r1682, %r1658;
	xor.b32  	%r1691, %r1683, %r1659;
	xor.b32  	%r1692, %r1668, %r1660;
	xor.b32  	%r1693, %r1669, %r1661;
	xor.b32  	%r1694, %r1670, %r1662;
	xor.b32  	%r1695, %r1671, %r1663;
	xor.b32  	%r1696, %r1672, %r1664;
	xor.b32  	%r1697, %r1673, %r1665;
	xor.b32  	%r1698, %r1674, %r1666;
	xor.b32  	%r1699, %r1675, %r1667;
	add.s32 	%r1821, %r1654, %r1684;
	add.s32 	%r1822, %r1655, %r1685;
	add.s32 	%r1819, %r1652, %r1686;
	add.s32 	%r1820, %r1653, %r1687;
	add.s32 	%r1817, %r1658, %r1688;
	add.s32 	%r1818, %r1659, %r1689;
	add.s32 	%r1815, %r1656, %r1690;
	add.s32 	%r1816, %r1657, %r1691;
	add.s32 	%r1840, %r1662, %r1692;
	add.s32 	%r1839, %r1663, %r1693;
	add.s32 	%r1842, %r1660, %r1694;
	add.s32 	%r1841, %r1661, %r1695;
	add.s32 	%r1844, %r1666, %r1696;
	add.s32 	%r1843, %r1667, %r1697;
	add.s32 	%r1945, %r1664, %r1698;
	add.s32 	%r1845, %r1665, %r1699;
	shf.l.wrap.b32 	%r1700, %r1684, %r1684, 11;
	shf.l.wrap.b32 	%r1701, %r1685, %r1685, 11;
	shf.l.wrap.b32 	%r1702, %r1686, %r1686, 11;
	shf.l.wrap.b32 	%r1703, %r1687, %r1687, 11;
	shf.l.wrap.b32 	%r1704, %r1688, %r1688, 11;
	shf.l.wrap.b32 	%r1705, %r1689, %r1689, 11;
	shf.l.wrap.b32 	%r1706, %r1690, %r1690, 11;
	shf.l.wrap.b32 	%r1707, %r1691, %r1691, 11;
	shf.l.wrap.b32 	%r1708, %r1692, %r1692, 11;
	shf.l.wrap.b32 	%r1709, %r1693, %r1693, 11;
	shf.l.wrap.b32 	%r1710, %r1694, %r1694, 11;
	shf.l.wrap.b32 	%r1711, %r1695, %r1695, 11;
	shf.l.wrap.b32 	%r1712, %r1696, %r1696, 11;
	shf.l.wrap.b32 	%r1713, %r1697, %r1697, 11;
	shf.l.wrap.b32 	%r1714, %r1698, %r1698, 11;
	shf.l.wrap.b32 	%r1715, %r1699, %r1699, 11;
	xor.b32  	%r1904, %r1704, %r1821;
	xor.b32  	%r1870, %r1705, %r1822;
	xor.b32  	%r1869, %r1706, %r1819;
	xor.b32  	%r1868, %r1707, %r1820;
	xor.b32  	%r1867, %r1700, %r1817;
	xor.b32  	%r1866, %r1701, %r1818;
	xor.b32  	%r1865, %r1702, %r1815;
	xor.b32  	%r1864, %r1703, %r1816;
	xor.b32  	%r1830, %r1712, %r1840;
	xor.b32  	%r1829, %r1713, %r1839;
	xor.b32  	%r1828, %r1714, %r1842;
	xor.b32  	%r1827, %r1715, %r1841;
	xor.b32  	%r1826, %r1708, %r1844;
	xor.b32  	%r1825, %r1709, %r1843;
	xor.b32  	%r1824, %r1710, %r1945;
	xor.b32  	%r1823, %r1711, %r1845;
	add.s32 	%r2177, %r2177, 1;
	setp.ne.s32 	%p14, %r2177, 16;
	@%p14 bra 	$L__BB0_27;
	mov.b32 	%r2210, 0;
$L__BB0_29:
	add.s32 	%r1717, %r1822, %r1904;
	add.s32 	%r1718, %r1821, %r1870;
	add.s32 	%r1719, %r1820, %r1869;
	add.s32 	%r1720, %r1819, %r1868;
	add.s32 	%r1721, %r1818, %r1867;
	add.s32 	%r1722, %r1817, %r1866;
	add.s32 	%r1723, %r1816, %r1865;
	add.s32 	%r1724, %r1815, %r1864;
	add.s32 	%r1725, %r1839, %r1830;
	add.s32 	%r1726, %r1840, %r1829;
	add.s32 	%r1727, %r1841, %r1828;
	add.s32 	%r1728, %r1842, %r1827;
	add.s32 	%r1729, %r1843, %r1826;
	add.s32 	%r1730, %r1844, %r1825;
	add.s32 	%r1731, %r1845, %r1824;
	add.s32 	%r1732, %r1945, %r1823;
	shf.l.wrap.b32 	%r1733, %r1904, %r1904, 7;
	shf.l.wrap.b32 	%r1734, %r1870, %r1870, 7;
	shf.l.wrap.b32 	%r1735, %r1869, %r1869, 7;
	shf.l.wrap.b32 	%r1736, %r1868, %r1868, 7;
	shf.l.wrap.b32 	%r1737, %r1867, %r1867, 7;
	shf.l.wrap.b32 	%r1738, %r1866, %r1866, 7;
	shf.l.wrap.b32 	%r1739, %r1865, %r1865, 7;
	shf.l.wrap.b32 	%r1740, %r1864, %r1864, 7;
	shf.l.wrap.b32 	%r1741, %r1830, %r1830, 7;
	shf.l.wrap.b32 	%r1742, %r1829, %r1829, 7;
	shf.l.wrap.b32 	%r1743, %r1828, %r1828, 7;
	shf.l.wrap.b32 	%r1744, %r1827, %r1827, 7;
	shf.l.wrap.b32 	%r1745, %r1826, %r1826, 7;
	shf.l.wrap.b32 	%r1746, %r1825, %r1825, 7;
	shf.l.wrap.b32 	%r1747, %r1824, %r1824, 7;
	shf.l.wrap.b32 	%r1748, %r1823, %r1823, 7;
	xor.b32  	%r1749, %r1741, %r1717;
	xor.b32  	%r1750, %r1742, %r1718;
	xor.b32  	%r1751, %r1743, %r1719;
	xor.b32  	%r1752, %r1744, %r1720;
	xor.b32  	%r1753, %r1745, %r1721;
	xor.b32  	%r1754, %r1746, %r1722;
	xor.b32  	%r1755, %r1747, %r1723;
	xor.b32  	%r1756, %r1748, %r1724;
	xor.b32  	%r1757, %r1733, %r1725;
	xor.b32  	%r1758, %r1734, %r1726;
	xor.b32  	%r1759, %r1735, %r1727;
	xor.b32  	%r1760, %r1736, %r1728;
	xor.b32  	%r1761, %r1737, %r1729;
	xor.b32  	%r1762, %r1738, %r1730;
	xor.b32  	%r1763, %r1739, %r1731;
	xor.b32  	%r1764, %r1740, %r1732;
	add.s32 	%r1821, %r1719, %r1749;
	add.s32 	%r1822, %r1720, %r1750;
	add.s32 	%r1819, %r1717, %r1751;
	add.s32 	%r1820, %r1718, %r1752;
	add.s32 	%r1817, %r1723, %r1753;
	add.s32 	%r1818, %r1724, %r1754;
	add.s32 	%r1815, %r1721, %r1755;
	add.s32 	%r1816, %r1722, %r1756;
	add.s32 	%r1840, %r1727, %r1757;
	add.s32 	%r1839, %r1728, %r1758;
	add.s32 	%r1842, %r1725, %r1759;
	add.s32 	%r1841, %r1726, %r1760;
	add.s32 	%r1844, %r1731, %r1761;
	add.s32 	%r1843, %r1732, %r1762;
	add.s32 	%r1945, %r1729, %r1763;
	add.s32 	%r1845, %r1730, %r1764;
	shf.l.wrap.b32 	%r1765, %r1749, %r1749, 11;
	shf.l.wrap.b32 	%r1766, %r1750, %r1750, 11;
	shf.l.wrap.b32 	%r1767, %r1751, %r1751, 11;
	shf.l.wrap.b32 	%r1768, %r1752, %r1752, 11;
	shf.l.wrap.b32 	%r1769, %r1753, %r1753, 11;
	shf.l.wrap.b32 	%r1770, %r1754, %r1754, 11;
	shf.l.wrap.b32 	%r1771, %r1755, %r1755, 11;
	shf.l.wrap.b32 	%r1772, %r1756, %r1756, 11;
	shf.l.wrap.b32 	%r1773, %r1757, %r1757, 11;
	shf.l.wrap.b32 	%r1774, %r1758, %r1758, 11;
	shf.l.wrap.b32 	%r1775, %r1759, %r1759, 11;
	shf.l.wrap.b32 	%r1776, %r1760, %r1760, 11;
	shf.l.wrap.b32 	%r1777, %r1761, %r1761, 11;
	shf.l.wrap.b32 	%r1778, %r1762, %r1762, 11;
	shf.l.wrap.b32 	%r1779, %r1763, %r1763, 11;
	shf.l.wrap.b32 	%r1780, %r1764, %r1764, 11;
	xor.b32  	%r1904, %r1769, %r1821;
	xor.b32  	%r1870, %r1770, %r1822;
	xor.b32  	%r1869, %r1771, %r1819;
	xor.b32  	%r1868, %r1772, %r1820;
	xor.b32  	%r1867, %r1765, %r1817;
	xor.b32  	%r1866, %r1766, %r1818;
	xor.b32  	%r1865, %r1767, %r1815;
	xor.b32  	%r1864, %r1768, %r1816;
	xor.b32  	%r1830, %r1777, %r1840;
	xor.b32  	%r1829, %r1778, %r1839;
	xor.b32  	%r1828, %r1779, %r1842;
	xor.b32  	%r1827, %r1780, %r1841;
	xor.b32  	%r1826, %r1773, %r1844;
	xor.b32  	%r1825, %r1774, %r1843;
	xor.b32  	%r1824, %r1775, %r1945;
	xor.b32  	%r1823, %r1776, %r1845;
	add.s32 	%r2210, %r2210, 1;
	setp.ne.s32 	%p15, %r2210, 16;
	@%p15 bra 	$L__BB0_29;
	st.global.u32 	[%rd1], %r1904;
	st.global.u32 	[%rd1+4], %r1870;
	st.global.u32 	[%rd1+8], %r1869;
	st.global.u32 	[%rd1+12], %r1868;
	st.global.u32 	[%rd1+16], %r1867;
	st.global.u32 	[%rd1+20], %r1866;
	st.global.u32 	[%rd1+24], %r1865;
	st.global.u32 	[%rd1+28], %r1864;
	st.global.u32 	[%rd1+32], %r1830;
	st.global.u32 	[%rd1+36], %r1829;
	st.global.u32 	[%rd1+40], %r1828;
	st.global.u32 	[%rd1+44], %r1827;
	st.global.u32 	[%rd1+48], %r1826;
	st.global.u32 	[%rd1+52], %r1825;
	st.global.u32 	[%rd1+56], %r1824;
	st.global.u32 	[%rd1+60], %r1823;
$L__BB0_31:
	ret;

}


// ===== COMPILED SASS (sm_100) =====

	.target	sm_100

	.elftype	@"ET_EXEC"


//--------------------- .note.nv.tkinfo           --------------------------
	.section	.note.nv.tkinfo,"",@"SHT_NOTE"
	.sectionflags	@"SHF_NOTE_NV_TKINFO"
	.tkinfo
        /*0018*/ 	.word	0x00000002
        /*0030*/ 	.string	""
        /*0030*/ 	.string	"ptxas"
        /*0030*/ 	.string	"Cuda compilation tools, release 13.0, V13.0.88"
        /*0030*/ 	.string	"Build cuda_13.0.r13.0/compiler.36424714_0"
        /*0030*/ 	.string	"-arch sm_100 -m 64 "



//--------------------- .note.nv.cuinfo           --------------------------
	.section	.note.nv.cuinfo,"",@"SHT_NOTE"
	.sectionflags	@"SHF_NOTE_NV_CUINFO"
        /*0018*/ 	.short	0x0002
        /*001a*/ 	.short	0x0064
        /*001c*/ 	.short	0x0082
	.zero		2


//--------------------- .nv.info                  --------------------------
	.section	.nv.info,"",@"SHT_CUDA_INFO"
	.align	4


	//----- nvinfo : EIATTR_REGCOUNT
	.align		4
        /*0000*/ 	.byte	0x04, 0x2f
        /*0002*/ 	.short	(.L_2 - .L_1)
	.align		4
.L_1:
        /*0004*/ 	.word	index@(_Z27x11_cubehash512_gpu_hash_64ijPyPj)
        /*0008*/ 	.word	0x00000030


	//----- nvinfo : EIATTR_FRAME_SIZE
	.align		4
.L_2:
        /*000c*/ 	.byte	0x04, 0x11
        /*000e*/ 	.short	(.L_4 - .L_3)
	.align		4
.L_3:
        /*0010*/ 	.word	index@(_Z27x11_cubehash512_gpu_hash_64ijPyPj)
        /*0014*/ 	.word	0x00000000


	//----- nvinfo : EIATTR_MIN_STACK_SIZE
	.align		4
.L_4:
        /*0018*/ 	.byte	0x04, 0x12
        /*001a*/ 	.short	(.L_6 - .L_5)
	.align		4
.L_5:
        /*001c*/ 	.word	index@(_Z27x11_cubehash512_gpu_hash_64ijPyPj)
        /*0020*/ 	.word	0x00000000
.L_6:


//--------------------- .nv.compat                --------------------------
	.section	.nv.compat,"",@"SHT_CUDA_COMPAT_INFO"
	.align	4
        /*0000*/ 	.byte	0x02, 0x09, 0x00, 0x00, 0x02, 0x02, 0x01, 0x00, 0x02, 0x05, 0x05, 0x00, 0x03, 0x07, 0x01, 0x01
        /*0010*/ 	.byte	0x02, 0x03, 0x00, 0x00, 0x02, 0x06, 0x01, 0x00, 0x04, 0x0b, 0x08, 0x00, 0x09, 0x00, 0x00, 0x00
        /*0020*/ 	.byte	0x00, 0x00, 0x00, 0x00


//--------------------- .nv.info._Z27x11_cubehash512_gpu_hash_64ijPyPj --------------------------
	.section	.nv.info._Z27x11_cubehash512_gpu_hash_64ijPyPj,"",@"SHT_CUDA_INFO"
	.sectionflags	@""
	.align	4


	//----- nvinfo : EIATTR_CUDA_API_VERSION
	.align		4
        /*0000*/ 	.byte	0x04, 0x37
        /*0002*/ 	.short	(.L_8 - .L_7)
.L_7:
        /*0004*/ 	.word	0x00000082


	//----- nvinfo : EIATTR_KPARAM_INFO
	.align		4
.L_8:
        /*0008*/ 	.byte	0x04, 0x17
        /*000a*/ 	.short	(.L_10 - .L_9)
.L_9:
        /*000c*/ 	.word	0x00000000
        /*0010*/ 	.short	0x0003
        /*0012*/ 	.short	0x0010
        /*0014*/ 	.byte	0x00, 0xf5, 0x21, 0x00


	//----- nvinfo : EIATTR_KPARAM_INFO
	.align		4
.L_10:
        /*0018*/ 	.byte	0x04, 0x17
        /*001a*/ 	.short	(.L_12 - .L_11)
.L_11:
        /*001c*/ 	.word	0x00000000
        /*0020*/ 	.short	0x0002
        /*0022*/ 	.short	0x0008
        /*0024*/ 	.byte	0x00, 0xf5, 0x21, 0x00


	//----- nvinfo : EIATTR_KPARAM_INFO
	.align		4
.L_12:
        /*0028*/ 	.byte	0x04, 0x17
        /*002a*/ 	.short	(.L_14 - .L_13)
.L_13:
        /*002c*/ 	.word	0x00000000
        /*0030*/ 	.short	0x0001
        /*0032*/ 	.short	0x0004
        /*0034*/ 	.byte	0x00, 0xf0, 0x11, 0x00


	//----- nvinfo : EIATTR_KPARAM_INFO
	.align		4
.L_14:
        /*0038*/ 	.byte	0x04, 0x17
        /*003a*/ 	.short	(.L_16 - .L_15)
.L_15:
        /*003c*/ 	.word	0x00000000
        /*0040*/ 	.short	0x0000
        /*0042*/ 	.short	0x0000
        /*0044*/ 	.byte	0x00, 0xf0, 0x11, 0x00


	//----- nvinfo : EIATTR_SPARSE_MMA_MASK
	.align		4
.L_16:
        /*0048*/ 	.byte	0x03, 0x50
        /*004a*/ 	.short	0x0000


	//----- nvinfo : EIATTR_MAXREG_COUNT
	.align		4
        /*004c*/ 	.byte	0x03, 0x1b
        /*004e*/ 	.short	0x00ff


	//----- nvinfo : EIATTR_MERCURY_ISA_VERSION
	.align		4
        /*0050*/ 	.byte	0x03, 0x5f
        /*0052*/ 	.short	0x0101


	//----- nvinfo : EIATTR_VRC_CTA_INIT_COUNT
	.align		4
        /*0054*/ 	.byte	0x02, 0x4a
	.zero		1
	.zero		1


	//----- nvinfo : EIATTR_EXIT_INSTR_OFFSETS
	.align		4
        /*0058*/ 	.byte	0x04, 0x1c
        /*005a*/ 	.short	(.L_18 - .L_17)


	//   ....[0]....
.L_17:
        /*005c*/ 	.word	0x00000070


	//   ....[1]....
        /*0060*/ 	.word	0x00005810


	//----- nvinfo : EIATTR_CBANK_PARAM_SIZE
	.align		4
.L_18:
        /*0064*/ 	.byte	0x03, 0x19
        /*0066*/ 	.short	0x0018


	//----- nvinfo : EIATTR_PARAM_CBANK
	.align		4
        /*0068*/ 	.byte	0x04, 0x0a
        /*006a*/ 	.short	(.L_20 - .L_19)
	.align		4
.L_19:
        /*006c*/ 	.word	index@(.nv.constant0._Z27x11_cubehash512_gpu_hash_64ijPyPj)
        /*0070*/ 	.short	0x0380
        /*0072*/ 	.short	0x0018


	//----- nvinfo : EIATTR_SW_WAR
	.align		4
.L_20:
        /*0074*/ 	.byte	0x04, 0x36
        /*0076*/ 	.short	(.L_22 - .L_21)
.L_21:
        /*0078*/ 	.word	0x00000008
.L_22:


//--------------------- .nv.callgraph             --------------------------
	.section	.nv.callgraph,"",@"SHT_CUDA_CALLGRAPH"
	.align	4
	.sectionentsize	8
	.align		4
        /*0000*/ 	.word	0x00000000
	.align		4
        /*0004*/ 	.word	0xffffffff
	.align		4
        /*0008*/ 	.word	0x00000000
	.align		4
        /*000c*/ 	.word	0xfffffffe
	.align		4
        /*0010*/ 	.word	0x00000000
	.align		4
        /*0014*/ 	.word	0xfffffffd
	.align		4
        /*0018*/ 	.word	0x00000000
	.align		4
        /*001c*/ 	.word	0xfffffffc


//--------------------- .nv.constant3             --------------------------
	.section	.nv.constant3,"a",@progbits
	.align	4
.nv.constant3:
	.type		c_IV_512,@object
	.size		c_IV_512,(.L_0 - c_IV_512)
c_IV_512:
	.zero		128
.L_0:


//--------------------- .text._Z27x11_cubehash512_gpu_hash_64ijPyPj --------------------------
	.section	.text._Z27x11_cubehash512_gpu_hash_64ijPyPj,"ax",@progbits
	.align	128
        .global         _Z27x11_cubehash512_gpu_hash_64ijPyPj
        .type           _Z27x11_cubehash512_gpu_hash_64ijPyPj,@function
        .size           _Z27x11_cubehash512_gpu_hash_64ijPyPj,(.L_x_14 - _Z27x11_cubehash512_gpu_hash_64ijPyPj)
        .other          _Z27x11_cubehash512_gpu_hash_64ijPyPj,@"STO_CUDA_ENTRY STV_DEFAULT"
_Z27x11_cubehash512_gpu_hash_64ijPyPj:
.text._Z27x11_cubehash512_gpu_hash_64ijPyPj:
[----:B------:R-:W-:Y:S01]  /*0000*/  LDC R1, c[0x0][0x37c] ;  /* 0x0000df00ff017b82 */ /* 0x000fe20000000800 */
[----:B------:R-:W0:Y:S01]  /*0010*/  S2R R5, SR_CTAID.X ;  /* 0x0000000000057919 */ /* 0x000e220000002500 */
[----:B------:R-:W0:Y:S01]  /*0020*/  LDCU UR4, c[0x0][0x360] ;  /* 0x00006c00ff0477ac */ /* 0x000e220008000800 */
[----:B------:R-:W0:Y:S01]  /*0030*/  S2R R0, SR_TID.X ;  /* 0x0000000000007919 */ /* 0x000e220000002100 */
[----:B------:R-:W1:Y:S01]  /*0040*/  LDCU UR5, c[0x0][0x380] ;  /* 0x00007000ff0577ac */ /* 0x000e620008000800 */
[----:B0-----:R-:W-:-:S05]  /*0050*/  IMAD R5, R5, UR4, R0 ;  /* 0x0000000405057c24 */ /* 0x001fca000f8e0200 */
[----:B-1----:R-:W-:-:S13]  /*0060*/  ISETP.GE.AND P0, PT, R5, UR5, PT ;  /* 0x0000000505007c0c */ /* 0x002fda000bf06270 */
[----:B------:R-:W-:Y:S05]  /*0070*/  @P0 EXIT ;  /* 0x000000000000094d */ /* 0x000fea0003800000 */
[----:B------:R-:W0:Y:S01]  /*0080*/  LDCU.64 UR4, c[0x0][0x390] ;  /* 0x00007200ff0477ac */ /* 0x000e220008000a00 */
[----:B------:R-:W1:Y:S01]  /*0090*/  LDC.64 R22, c[0x0][0x388] ;  /* 0x0000e200ff167b82 */ /* 0x000e620000000a00 */
[----:B------:R-:W2:Y:S01]  /*00a0*/  LDCU.64 UR6, c[0x0][0x358] ;  /* 0x00006b00ff0677ac */ /* 0x000ea20008000a00 */
[----:B------:R-:W3:Y:S01]  /*00b0*/  LDCU.128 UR8, c[0x3][URZ] ;  /* 0x00c00000ff0877ac */ /* 0x000ee20008000c00 */
[----:B------:R-:W4:Y:S01]  /*00c0*/  LDCU.128 UR12, c[0x3][0x10] ;  /* 0x00c00200ff0c77ac */ /* 0x000f220008000c00 */
[----:B------:R-:W5:Y:S01]  /*00d0*/  LDCU.64 UR16, c[0x3][0x28] ;  /* 0x00c00500ff1077ac */ /* 0x000f620008000a00 */
[----:B0-----:R-:W-:Y:S01]  /*00e0*/  ISETP.NE.U32.AND P0, PT, RZ, UR4, PT ;  /* 0x00000004ff007c0c */ /* 0x001fe2000bf05070 */
[----:B------:R-:W0:Y:S03]  /*00f0*/  LDCU UR4, c[0x0][0x384] ;  /* 0x00007080ff0477ac */ /* 0x000e260008000800 */
[----:B------:R-:W-:Y:S01]  /*0100*/  ISETP.NE.AND.EX P0, PT, RZ, UR5, PT, P0 ;  /* 0x00000005ff007c0c */ /* 0x000fe2000bf05300 */
[----:B------:R-:W3:Y:S01]  /*0110*/  LDCU.64 UR18, c[0x3][0x30] ;  /* 0x00c00600ff1277ac */ /* 0x000ee20008000a00 */
[----:B------:R-:W4:Y:S01]  /*0120*/  LDCU.64 UR20, c[0x3][0x38] ;  /* 0x00c00700ff1477ac */ /* 0x000f220008000a00 */
[----:B------:R-:W4:Y:S10]  /*0130*/  LDCU.64 UR22, c[0x3][0x40] ;  /* 0x00c00800ff1677ac */ /* 0x000f340008000a00 */
[----:B------:R-:W2:Y:S01]  /*0140*/  @P0 LDC.64 R2, c[0x0][0x390] ;  /* 0x0000e400ff020b82 */ /* 0x000ea20000000a00 */
[----:B------:R-:W4:Y:S01]  /*0150*/  LDCU.64 UR24, c[0x3][0x48] ;  /* 0x00c00900ff1877ac */ /* 0x000f220008000a00 */
[----:B------:R-:W4:Y:S01]  /*0160*/  LDCU.64 UR26, c[0x3][0x50] ;  /* 0x00c00a00ff1a77ac */ /* 0x000f220008000a00 */
[----:B------:R-:W4:Y:S01]  /*0170*/  LDCU.64 UR28, c[0x3][0x58] ;  /* 0x00c00b00ff1c77ac */ /* 0x000f220008000a00 */
[----:B------:R-:W4:Y:S01]  /*0180*/  LDCU.64 UR30, c[0x3][0x60] ;  /* 0x00c00c00ff1e77ac */ /* 0x000f220008000a00 */
[----:B--2---:R-:W-:-:S05]  /*0190*/  @P0 IMAD.WIDE R2, R5, 0x4, R2 ;  /* 0x0000000405020825 */ /* 0x004fca00078e0202 */
[----:B------:R-:W2:Y:S01]  /*01a0*/  @P0 LDG.E R0, desc[UR6][R2.64] ;  /* 0x0000000602000981 */ /* 0x000ea2000c1e1900 */
[----:B0-----:R-:W-:-:S04]  /*01b0*/  @!P0 VIADD R0, R5, UR4 ;  /* 0x0000000405008c36 */ /* 0x001fc80008000000 */
[----:B--2---:R-:W-:Y:S01]  /*01c0*/  VIADD R0, R0, -UR4 ;  /* 0x8000000400007c36 */ /* 0x004fe20008000000 */
[----:B------:R-:W0:Y:S03]  /*01d0*/  LDCU.64 UR4, c[0x3][0x20] ;  /* 0x00c00400ff0477ac */ /* 0x000e260008000a00 */
[----:B------:R-:W-:-:S04]  /*01e0*/  IMAD.SHL.U32 R5, R0, 0x8, RZ ;  /* 0x0000000800057824 */ /* 0x000fc800078e00ff */
[----:B-1----:R-:W-:-:S05]  /*01f0*/  IMAD.WIDE R22, R5, 0x8, R22 ;  /* 0x0000000805167825 */ /* 0x002fca00078e0216 */
[----:B------:R-:W2:Y:S04]  /*0200*/  LDG.E R30, desc[UR6][R22.64] ;  /* 0x00000006161e7981 */ /* 0x000ea8000c1e1900 */
[----:B------:R-:W2:Y:S04]  /*0210*/  LDG.E R17, desc[UR6][R22.64+0x4] ;  /* 0x0000040616117981 */ /* 0x000ea8000c1e1900 */
[----:B------:R-:W2:Y:S04]  /*0220*/  LDG.E R19, desc[UR6][R22.64+0x8] ;  /* 0x0000080616137981 */ /* 0x000ea8000c1e1900 */
[----:B------:R-:W2:Y:S04]  /*0230*/  LDG.E R21, desc[UR6][R22.64+0xc] ;  /* 0x00000c0616157981 */ /* 0x000ea8000c1e1900 */
[----:B------:R-:W2:Y:S04]  /*0240*/  LDG.E R25, desc[UR6][R22.64+0x10] ;  /* 0x0000100616197981 */ /* 0x000ea8000c1e1900 */
[----:B------:R-:W2:Y:S04]  /*0250*/  LDG.E R27, desc[UR6][R22.64+0x14] ;  /* 0x00001406161b7981 */ /* 0x000ea8000c1e1900 */
[----:B------:R-:W2:Y:S04]  /*0260*/  LDG.E R26, desc[UR6][R22.64+0x18] ;  /* 0x00001806161a7981 */ /* 0x000ea8000c1e1900 */
[----:B------:R-:W2:Y:S01]  /*0270*/  LDG.E R28, desc[UR6][R22.64+0x1c] ;  /* 0x00001c06161c7981 */ /* 0x000ea2000c1e1900 */
[----:B0-----:R-:W-:-:S02]  /*0280*/  IMAD.U32 R33, RZ, RZ, UR4 ;  /* 0x00000004ff217e24 */ /* 0x001fc4000f8e00ff */
[----:B------:R-:W-:Y:S01]  /*0290*/  IMAD.U32 R31, RZ, RZ, UR5 ;  /* 0x00000005ff1f7e24 */ /* 0x000fe2000f8e00ff */
[----:B------:R-:W0:Y:S01]  /*02a0*/  LDCU.64 UR4, c[0x3][0x78] ;  /* 0x00c00f00ff0477ac */ /* 0x000e220008000a00 */
[----:B-----5:R-:W-:Y:S02]  /*02b0*/  IMAD.U32 R34, RZ, RZ, UR16 ;  /* 0x00000010ff227e24 */ /* 0x020fe4000f8e00ff */
[----:B------:R-:W-:Y:S02]  /*02c0*/  IMAD.U32 R32, RZ, RZ, UR17 ;  /* 0x00000011ff207e24 */ /* 0x000fe4000f8e00ff */
[----:B---3--:R-:W-:Y:S02]  /*02d0*/  IMAD.U32 R29, RZ, RZ, UR18 ;  /* 0x00000012ff1d7e24 */ /* 0x008fe4000f8e00ff */
[----:B------:R-:W-:Y:S02]  /*02e0*/  IMAD.U32 R18, RZ, RZ, UR19 ;  /* 0x00000013ff127e24 */ /* 0x000fe4000f8e00ff */
[----:B----4-:R-:W-:-:S02]  /*02f0*/  IMAD.U32 R20, RZ, RZ, UR20 ;  /* 0x00000014ff147e24 */ /* 0x010fc4000f8e00ff */
[----:B------:R-:W-:Y:S02]  /*0300*/  IMAD.U32 R24, RZ, RZ, UR21 ;  /* 0x00000015ff187e24 */ /* 0x000fe4000f8e00ff */
[----:B------:R-:W-:Y:S02]  /*0310*/  IMAD.U32 R3, RZ, RZ, UR22 ;  /* 0x00000016ff037e24 */ /* 0x000fe4000f8e00ff */
[----:B------:R-:W-:Y:S02]  /*0320*/  IMAD.U32 R4, RZ, RZ, UR23 ;  /* 0x00000017ff047e24 */ /* 0x000fe4000f8e00ff */
[----:B------:R-:W-:Y:S02]  /*0330*/  IMAD.U32 R0, RZ, RZ, UR24 ;  /* 0x00000018ff007e24 */ /* 0x000fe4000f8e00ff */
[----:B------:R-:W-:Y:S02]  /*0340*/  IMAD.U32 R2, RZ, RZ, UR25 ;  /* 0x00000019ff027e24 */ /* 0x000fe4000f8e00ff */
[----:B------:R-:W-:-:S02]  /*0350*/  IMAD.U32 R42, RZ, RZ, UR26 ;  /* 0x0000001aff2a7e24 */ /* 0x000fc4000f8e00ff */
[----:B------:R-:W-:Y:S02]  /*0360*/  IMAD.U32 R38, RZ, RZ, UR27 ;  /* 0x0000001bff267e24 */ /* 0x000fe4000f8e00ff */
[----:B------:R-:W-:Y:S02]  /*0370*/  IMAD.U32 R41, RZ, RZ, UR28 ;  /* 0x0000001cff297e24 */ /* 0x000fe4000f8e00ff */
[----:B------:R-:W-:Y:S02]  /*0380*/  IMAD.U32 R37, RZ, RZ, UR29 ;  /* 0x0000001dff257e24 */ /* 0x000fe4000f8e00ff */
[----:B------:R-:W-:Y:S02]  /*0390*/  IMAD.U32 R40, RZ, RZ, UR30 ;  /* 0x0000001eff287e24 */ /* 0x000fe4000f8e00ff */
[----:B------:R-:W-:Y:S02]  /*03a0*/  IMAD.U32 R36, RZ, RZ, UR31 ;  /* 0x0000001fff247e24 */ /* 0x000fe4000f8e00ff */
[----:B0-----:R-:W-:-:S02]  /*03b0*/  IMAD.U32 R11, RZ, RZ, UR5 ;  /* 0x00000005ff0b7e24 */ /* 0x001fc4000f8e00ff */
[----:B------:R-:W-:Y:S01]  /*03c0*/  IMAD.U32 R5, RZ, RZ, UR4 ;  /* 0x00000004ff057e24 */ /* 0x000fe2000f8e00ff */
[----:B------:R-:W-:Y:S01]  /*03d0*/  UMOV UR4, URZ ;  /* 0x000000ff00047c82 */ /* 0x000fe20008000000 */
[----:B--2---:R-:W-:Y:S02]  /*03e0*/  LOP3.LUT R30, R30, UR8, RZ, 0x3c, !PT ;  /* 0x000000081e1e7c12 */ /* 0x004fe4000f8e3cff */
[----:B------:R-:W-:Y:S01]  /*03f0*/  LOP3.LUT R17, R17, UR9, RZ, 0x3c, !PT ;  /* 0x0000000911117c12 */ /* 0x000fe2000f8e3cff */
[----:B------:R-:W0:Y:S01]  /*0400*/  LDCU.64 UR8, c[0x3][0x68] ;  /* 0x00c00d00ff0877ac */ /* 0x000e220008000a00 */
[----:B------:R-:W-:Y:S02]  /*0410*/  LOP3.LUT R19, R19, UR10, RZ, 0x3c, !PT ;  /* 0x0000000a13137c12 */ /* 0x000fe4000f8e3cff */
[----:B------:R-:W-:Y:S01]  /*0420*/  LOP3.LUT R21, R21, UR11, RZ, 0x3c, !PT ;  /* 0x0000000b15157c12 */ /* 0x000fe2000f8e3cff */
[----:B------:R-:W1:Y:S01]  /*0430*/  LDCU.64 UR10, c[0x3][0x70] ;  /* 0x00c00e00ff0a77ac */ /* 0x000e620008000a00 */
[----:B------:R-:W-:-:S02]  /*0440*/  LOP3.LUT R25, R25, UR12, RZ, 0x3c, !PT ;  /* 0x0000000c19197c12 */ /* 0x000fc4000f8e3cff */
[----:B------:R-:W-:Y:S01]  /*0450*/  LOP3.LUT R27, R27, UR13, RZ, 0x3c, !PT ;  /* 0x0000000d1b1b7c12 */ /* 0x000fe2000f8e3cff */
[----:B0-----:R-:W-:Y:S01]  /*0460*/  IMAD.U32 R39, RZ, RZ, UR8 ;  /* 0x00000008ff277e24 */ /* 0x001fe2000f8e00ff */
[----:B------:R-:W-:Y:S01]  /*0470*/  LOP3.LUT R26, R26, UR14, RZ, 0x3c, !PT ;  /* 0x0000000e1a1a7c12 */ /* 0x000fe2000f8e3cff */
[----:B------:R-:W-:Y:S01]  /*0480*/  IMAD.U32 R35, RZ, RZ, UR9 ;  /* 0x00000009ff237e24 */ /* 0x000fe2000f8e00ff */
[----:B------:R-:W-:Y:S01]  /*0490*/  LOP3.LUT R28, R28, UR15, RZ, 0x3c, !PT ;  /* 0x0000000f1c1c7c12 */ /* 0x000fe2000f8e3cff */
[----:B-1----:R-:W-:Y:S02]  /*04a0*/  IMAD.U32 R14, RZ, RZ, UR10 ;  /* 0x0000000aff0e7e24 */ /* 0x002fe4000f8e00ff */
[----:B------:R-:W-:-:S07]  /*04b0*/  IMAD.U32 R13, RZ, RZ, UR11 ;  /* 0x0000000bff0d7e24 */ /* 0x000fce000f8e00ff */
.L_x_0:
[----:B------:R-:W-:Y:S01]  /*04c0*/  IMAD.IADD R8, R17, 0x1, R4 ;  /* 0x0000000111087824 */ /* 0x000fe200078e0204 */
[----:B------:R-:W-:Y:S01]  /*04d0*/  SHF.L.W.U32.HI R4, R26, 0x7, R26 ;  /* 0x000000071a047819 */ /* 0x000fe20000010e1a */
[C---:B------:R-:W-:Y:S01]  /*04e0*/  IMAD.IADD R10, R27.reuse, 0x1, R38 ;  /* 0x000000011b0a7824 */ /* 0x040fe200078e0226 */
[----:B------:R-:W-:Y:S01]  /*04f0*/  SHF.L.W.U32.HI R27, R27, 0x7, R27 ;  /* 0x000000071b1b7819 */ /* 0x000fe20000010e1b */
[----:B------:R-:W-:Y:S01]  /*0500*/  IMAD.IADD R7, R30, 0x1, R3 ;  /* 0x000000011e077824 */ /* 0x000fe200078e0203 */
        /* <DEDUP_REMOVED lines=18> */
[--C-:B------:R-:W-:Y:S01]  /*0630*/  SHF.L.W.U32.HI R33, R31, 0x7, R31.reuse ;  /* 0x000000071f217819 */ /* 0x100fe20000010e1f */
[----:B------:R-:W-:Y:S01]  /*0640*/  IMAD.IADD R2, R21, 0x1, R2 ;  /* 0x0000000115027824 */ /* 0x000fe200078e0202 */
[----:B------:R-:W-:Y:S01]  /*0650*/  SHF.L.W.U32.HI R19, R18, 0x7, R18 ;  /* 0x0000000712137819 */ /* 0x000fe20000010e12 */
[----:B------:R-:W-:Y:S01]  /*0660*/  IMAD.IADD R15, R36, 0x1, R31 ;  /* 0x00000001240f7824 */ /* 0x000fe200078e021f */
[----:B------:R-:W-:Y:S01]  /*0670*/  SHF.L.W.U32.HI R24, R24, 0x7, R24 ;  /* 0x0000000718187819 */ /* 0x000fe20000010e18 */
[----:B------:R-:W-:Y:S01]  /*0680*/  IMAD.IADD R36, R39, 0x1, R34 ;  /* 0x0000000127247824 */ /* 0x000fe200078e0222 */
[----:B------:R-:W-:Y:S01]  /*0690*/  SHF.L.W.U32.HI R31, R32, 0x7, R32 ;  /* 0x00000007201f7819 */ /* 0x000fe20000010e20 */
[--C-:B------:R-:W-:Y:S01]  /*06a0*/  IMAD.IADD R5, R5, 0x1, R20.reuse ;  /* 0x0000000105057824 */ /* 0x100fe200078e0214 */
[----:B------:R-:W-:Y:S01]  /*06b0*/  SHF.L.W.U32.HI R21, R20, 0x7, R20 ;  /* 0x0000000714157819 */ /* 0x000fe20000010e14 */
[----:B------:R-:W-:Y:S01]  /*06c0*/  UIADD3 UR4, UPT, UPT, UR4, 0x1, URZ ;  /* 0x0000000104047890 */ /* 0x000fe2000fffe0ff */
[----:B------:R-:W-:-:S02]  /*06d0*/  LOP3.LUT R43, R26, R7, RZ, 0x3c, !PT ;  /* 0x000000071a2b7212 */ /* 0x000fc400078e3cff */
[----:B------:R-:W-:Y:S01]  /*06e0*/  LOP3.LUT R29, R28, R9, RZ, 0x3c, !PT ;  /* 0x000000091c1d7212 */ /* 0x000fe200078e3cff */
[----:B------:R-:W-:Y:S01]  /*06f0*/  UISETP.NE.AND UP0, UPT, UR4, 0x10, UPT ;  /* 0x000000100400788c */ /* 0x000fe2000bf05270 */
[----:B------:R-:W-:Y:S02]  /*0700*/  LOP3.LUT R26, R30, R35, RZ, 0x3c, !PT ;  /* 0x000000231e1a7212 */ /* 0x000fe400078e3cff */
[----:B------:R-:W-:Y:S02]  /*0710*/  LOP3.LUT R32, R17, R0, RZ, 0x3c, !PT ;  /* 0x0000000011207212 */ /* 0x000fe400078e3cff */
[----:B------:R-:W-:Y:S01]  /*0720*/  LOP3.LUT R28, R25, R16, RZ, 0x3c, !PT ;  /* 0x00000010191c7212 */ /* 0x000fe200078e3cff */
[----:B------:R-:W-:Y:S01]  /*0730*/  IMAD.IADD R39, R15, 0x1, R26 ;  /* 0x000000010f277824 */ /* 0x000fe200078e021a */
[----:B------:R-:W-:Y:S02]  /*0740*/  LOP3.LUT R30, R27, R6, RZ, 0x3c, !PT ;  /* 0x000000061b1e7212 */ /* 0x000fe400078e3cff */
[----:B------:R-:W-:-:S02]  /*0750*/  LOP3.LUT R33, R33, R8, RZ, 0x3c, !PT ;  /* 0x0000000821217212 */ /* 0x000fc400078e3cff */
[----:B------:R-:W-:Y:S02]  /*0760*/  LOP3.LUT R18, R19, R10, RZ, 0x3c, !PT ;  /* 0x0000000a13127212 */ /* 0x000fe400078e3cff */
[----:B------:R-:W-:Y:S02]  /*0770*/  LOP3.LUT R17, R24, R37, RZ, 0x3c, !PT ;  /* 0x0000002518117212 */ /* 0x000fe400078e3cff */
[----:B------:R-:W-:Y:S01]  /*0780*/  LOP3.LUT R27, R14, R11, RZ, 0x3c, !PT ;  /* 0x0000000b0e1b7212 */ /* 0x000fe200078e3cff */
[----:B------:R-:W-:Y:S01]  /*0790*/  IMAD.IADD R42, R37, 0x1, R18 ;  /* 0x00000001252a7824 */ /* 0x000fe200078e0212 */
        /* <DEDUP_REMOVED lines=12> */
[----:B------:R-:W-:Y:S01]  /*0860*/  SHF.L.W.U32.HI R33, R33, 0xb, R33 ;  /* 0x0000000b21217819 */ /* 0x000fe20000010e21 */
[----:B------:R-:W-:Y:S01]  /*0870*/  IMAD.IADD R5, R6, 0x1, R27 ;  /* 0x0000000106057824 */ /* 0x000fe200078e021b */
[--C-:B------:R-:W-:Y:S01]  /*0880*/  SHF.L.W.U32.HI R6, R31, 0xb, R31.reuse ;  /* 0x0000000b1f067819 */ /* 0x100fe20000010e1f */
[--C-:B------:R-:W-:Y:S01]  /*0890*/  IMAD.IADD R2, R7, 0x1, R32.reuse ;  /* 0x0000000107027824 */ /* 0x100fe200078e0220 */
        /* <DEDUP_REMOVED lines=12> */
[----:B------:R-:W-:-:S02]  /*0960*/  SHF.L.W.U32.HI R43, R43, 0xb, R43 ;  /* 0x0000000b2b2b7819 */ /* 0x000fc40000010e2b */
[----:B------:R-:W-:Y:S02]  /*0970*/  SHF.L.W.U32.HI R15, R17, 0xb, R17 ;  /* 0x0000000b110f7819 */ /* 0x000fe40000010e11 */
[----:B------:R-:W-:Y:S02]  /*0980*/  SHF.L.W.U32.HI R8, R19, 0xb, R19 ;  /* 0x0000000b13087819 */ /* 0x000fe40000010e13 */
[----:B------:R-:W-:Y:S02]  /*0990*/  SHF.L.W.U32.HI R20, R21, 0xb, R21 ;  /* 0x0000000b15147819 */ /* 0x000fe40000010e15 */
[----:B------:R-:W-:Y:S02]  /*09a0*/  SHF.L.W.U32.HI R24, R26, 0xb, R26 ;  /* 0x0000000b1a187819 */ /* 0x000fe40000010e1a */
[----:B------:R-:W-:Y:S02]  /*09b0*/  SHF.L.W.U32.HI R45, R30, 0xb, R30 ;  /* 0x0000000b1e2d7819 */ /* 0x000fe40000010e1e */
[----:B------:R-:W-:-:S02]  /*09c0*/  SHF.L.W.U32.HI R34, R25, 0xb, R25 ;  /* 0x0000000b19227819 */ /* 0x000fc40000010e19 */
[----:B------:R-:W-:Y:S02]  /*09d0*/  SHF.L.W.U32.HI R10, R27, 0xb, R27 ;  /* 0x0000000b1b0a7819 */ /* 0x000fe40000010e1b */
[----:B------:R-:W-:Y:S02]  /*09e0*/  LOP3.LUT R27, R33, R42, RZ, 0x3c, !PT ;  /* 0x0000002a211b7212 */ /* 0x000fe400078e3cff */
[----:B------:R-:W-:Y:S02]  /*09f0*/  LOP3.LUT R30, R29, R4, RZ, 0x3c, !PT ;  /* 0x000000041d1e7212 */ /* 0x000fe400078e3cff */
[----:B------:R-:W-:Y:S02]  /*0a00*/  LOP3.LUT R17, R18, R3, RZ, 0x3c, !PT ;  /* 0x0000000312117212 */ /* 0x000fe400078e3cff */
[----:B------:R-:W-:Y:S02]  /*0a10*/  LOP3.LUT R26, R32, R37, RZ, 0x3c, !PT ;  /* 0x00000025201a7212 */ /* 0x000fe400078e3cff */
[----:B------:R-:W-:-:S02]  /*0a20*/  LOP3.LUT R33, R31, R36, RZ, 0x3c, !PT ;  /* 0x000000241f217212 */ /* 0x000fc400078e3cff */
[----:B------:R-:W-:Y:S02]  /*0a30*/  LOP3.LUT R19, R9, R2, RZ, 0x3c, !PT ;  /* 0x0000000209137212 */ /* 0x000fe400078e3cff */
        /* <DEDUP_REMOVED lines=9> */
[----:B------:R-:W-:Y:S01]  /*0ad0*/  LOP3.LUT R24, R24, R5, RZ, 0x3c, !PT ;  /* 0x0000000518187212 */ /* 0x000fe200078e3cff */
[----:B------:R-:W-:Y:S06]  /*0ae0*/  BRA.U UP0, `(.L_x_0) ;  /* 0xfffffff900747547 */ /* 0x000fec000b83ffff */
[----:B------:R-:W2:Y:S04]  /*0af0*/  LDG.E R15, desc[UR6][R22.64+0x20] ;  /* 0x00002006160f7981 */ /* 0x000ea8000c1e1900 */
[----:B------:R-:W3:Y:S04]  /*0b00*/  LDG.E R10, desc[UR6][R22.64+0x24] ;  /* 0x00002406160a7981 */ /* 0x000ee8000c1e1900 */
[----:B------:R-:W4:Y:S04]  /*0b10*/  LDG.E R12, desc[UR6][R22.64+0x28] ;  /* 0x00002806160c7981 */ /* 0x000f28000c1e1900 */
[----:B------:R-:W5:Y:S04]  /*0b20*/  LDG.E R16, desc[UR6][R22.64+0x2c] ;  /* 0x00002c0616107981 */ /* 0x000f68000c1e1900 */
[----:B------:R-:W5:Y:S04]  /*0b30*/  LDG.E R8, desc[UR6][R22.64+0x30] ;  /* 0x0000300616087981 */ /* 0x000f68000c1e1900 */
[----:B------:R-:W5:Y:S04]  /*0b40*/  LDG.E R6, desc[UR6][R22.64+0x34] ;  /* 0x0000340616067981 */ /* 0x000f68000c1e1900 */
[----:B------:R-:W5:Y:S04]  /*0b50*/  LDG.E R9, desc[UR6][R22.64+0x38] ;  /* 0x0000380616097981 */ /* 0x000f68000c1e1900 */
[----:B------:R-:W5:Y:S01]  /*0b60*/  LDG.E R7, desc[UR6][R22.64+0x3c] ;  /* 0x00003c0616077981 */ /* 0x000f62000c1e1900 */
[----:B------:R-:W-:Y:S01]  /*0b70*/  UMOV UR4, URZ ;  /* 0x000000ff00047c82 */ /* 0x000fe20008000000 */
[----:B--2---:R-:W-:-:S02]  /*0b80*/  LOP3.LUT R30, R30, R15, RZ, 0x3c, !PT ;  /* 0x0000000f1e1e7212 */ /* 0x004fc400078e3cff */
[----:B---3--:R-:W-:Y:S02]  /*0b90*/  LOP3.LUT R17, R17, R10, RZ, 0x3c, !PT ;  /* 0x0000000a11117212 */ /* 0x008fe400078e3cff */
[----:B----4-:R-:W-:Y:S02]  /*0ba0*/  LOP3.LUT R19, R19, R12, RZ, 0x3c, !PT ;  /* 0x0000000c13137212 */ /* 0x010fe400078e3cff */
[----:B-----5:R-:W-:Y:S02]  /*0bb0*/  LOP3.LUT R21, R21, R16, RZ, 0x3c, !PT ;  /* 0x0000001015157212 */ /* 0x020fe400078e3cff */
[----:B------:R-:W-:Y:S02]  /*0bc0*/  LOP3.LUT R25, R25, R8, RZ, 0x3c, !PT ;  /* 0x0000000819197212 */ /* 0x000fe400078e3cff */
[----:B------:R-:W-:Y:S02]  /*0bd0*/  LOP3.LUT R27, R27, R6, RZ, 0x3c, !PT ;  /* 0x000000061b1b7212 */ /* 0x000fe400078e3cff */
[----:B------:R-:W-:-:S02]  /*0be0*/  LOP3.LUT R26, R26, R9, RZ, 0x3c, !PT ;  /* 0x000000091a1a7212 */ /* 0x000fc400078e3cff */
[----:B------:R-:W-:-:S07]  /*0bf0*/  LOP3.LUT R28, R28, R7, RZ, 0x3c, !PT ;  /* 0x000000071c1c7212 */ /* 0x000fce00078e3cff */
.L_x_1:
[----:B------:R-:W-:Y:S01]  /*0c00*/  IMAD.IADD R12, R36, 0x1, R31 ;  /* 0x00000001240c7824 */ /* 0x000fe200078e021f */
[----:B------:R-:W-:Y:S01]  /*0c10*/  SHF.L.W.U32.HI R43, R33, 0x7, R33 ;  /* 0x00000007212b7819 */ /* 0x000fe20000010e21 */
[----:B------:R-:W-:Y:S01]  /*0c20*/  IMAD.IADD R36, R39, 0x1, R34 ;  /* 0x0000000127247824 */ /* 0x000fe200078e0222 */
[C---:B------:R-:W-:Y:S01]  /*0c30*/  SHF.L.W.U32.HI R39, R30.reuse, 0x7, R30 ;  /* 0x000000071e277819 */ /* 0x040fe20000010e1e */
[----:B------:R-:W-:Y:S01]  /*0c40*/  IMAD.IADD R6, R30, 0x1, R3 ;  /* 0x000000011e067824 */ /* 0x000fe200078e0203 */
[----:B------:R-:W-:Y:S01]  /*0c50*/  SHF.L.W.U32.HI R30, R26, 0x7, R26 ;  /* 0x000000071a1e7819 */ /* 0x000fe20000010e1a */
        /* <DEDUP_REMOVED lines=12> */
[C---:B------:R-:W-:Y:S01]  /*0d20*/  IMAD.IADD R8, R25.reuse, 0x1, R42 ;  /* 0x0000000119087824 */ /* 0x040fe200078e022a */
[----:B------:R-:W-:Y:S01]  /*0d30*/  SHF.L.W.U32.HI R18, R18, 0x7, R18 ;  /* 0x0000000712127819 */ /* 0x000fe20000010e12 */
[----:B------:R-:W-:Y:S01]  /*0d40*/  IMAD.IADD R37, R28, 0x1, R37 ;  /* 0x000000011c257824 */ /* 0x000fe200078e0225 */
[--C-:B------:R-:W-:Y:S01]  /*0d50*/  SHF.L.W.U32.HI R19, R20, 0x7, R20.reuse ;  /* 0x0000000714137819 */ /* 0x100fe20000010e14 */
[----:B------:R-:W-:Y:S01]  /*0d60*/  IMAD.IADD R10, R40, 0x1, R33 ;  /* 0x00000001280a7824 */ /* 0x000fe200078e0221 */
[----:B------:R-:W-:Y:S01]  /*0d70*/  SHF.L.W.U32.HI R4, R25, 0x7, R25 ;  /* 0x0000000719047819 */ /* 0x000fe20000010e19 */
[--C-:B------:R-:W-:Y:S01]  /*0d80*/  IMAD.IADD R15, R14, 0x1, R29.reuse ;  /* 0x000000010e0f7824 */ /* 0x100fe200078e021d */
[----:B------:R-:W-:Y:S01]  /*0d90*/  SHF.L.W.U32.HI R29, R29, 0x7, R29 ;  /* 0x000000071d1d7819 */ /* 0x000fe20000010e1d */
[----:B------:R-:W-:Y:S01]  /*0da0*/  IMAD.IADD R5, R5, 0x1, R20 ;  /* 0x0000000105057824 */ /* 0x000fe200078e0214 */
[----:B------:R-:W-:Y:S01]  /*0db0*/  SHF.L.W.U32.HI R20, R24, 0x7, R24 ;  /* 0x0000000718147819 */ /* 0x000fe20000010e18 */
[----:B------:R-:W-:Y:S01]  /*0dc0*/  IMAD.IADD R35, R35, 0x1, R32 ;  /* 0x0000000123237824 */ /* 0x000fe200078e0220 */
[----:B------:R-:W-:Y:S01]  /*0dd0*/  UIADD3 UR4, UPT, UPT, UR4, 0x1, URZ ;  /* 0x0000000104047890 */ /* 0x000fe2000fffe0ff */
[----:B------:R-:W-:Y:S01]  /*0de0*/  IMAD.IADD R11, R11, 0x1, R24 ;  /* 0x000000010b0b7824 */ /* 0x000fe200078e0218 */
[----:B------:R-:W-:-:S02]  /*0df0*/  SHF.L.W.U32.HI R40, R21, 0x7, R21 ;  /* 0x0000000715287819 */ /* 0x000fc40000010e15 */
[----:B------:R-:W-:Y:S01]  /*0e00*/  SHF.L.W.U32.HI R14, R28, 0x7, R28 ;  /* 0x000000071c0e7819 */ /* 0x000fe20000010e1c */
[----:B------:R-:W-:Y:S01]  /*0e10*/  UISETP.NE.AND UP0, UPT, UR4, 0x10, UPT ;  /* 0x000000100400788c */ /* 0x000fe2000bf05270 */
[----:B------:R-:W-:Y:S02]  /*0e20*/  LOP3.LUT R33, R26, R7, RZ, 0x3c, !PT ;  /* 0x000000071a217212 */ /* 0x000fe400078e3cff */
[----:B------:R-:W-:Y:S02]  /*0e30*/  LOP3.LUT R32, R17, R2, RZ, 0x3c, !PT ;  /* 0x0000000211207212 */ /* 0x000fe400078e3cff */
[----:B------:R-:W-:Y:S02]  /*0e40*/  LOP3.LUT R43, R43, R6, RZ, 0x3c, !PT ;  /* 0x000000062b2b7212 */ /* 0x000fe400078e3cff */
[----:B------:R-:W-:Y:S02]  /*0e50*/  LOP3.LUT R31, R31, R0, RZ, 0x3c, !PT ;  /* 0x000000001f1f7212 */ /* 0x000fe400078e3cff */
[----:B------:R-:W-:-:S02]  /*0e60*/  LOP3.LUT R18, R18, R9, RZ, 0x3c, !PT ;  /* 0x0000000912127212 */ /* 0x000fc400078e3cff */
[----:B------:R-:W-:Y:S02]  /*0e70*/  LOP3.LUT R17, R19, R38, RZ, 0x3c, !PT ;  /* 0x0000002613117212 */ /* 0x000fe400078e3cff */
[----:B------:R-:W-:Y:S01]  /*0e80*/  LOP3.LUT R28, R27, R16, RZ, 0x3c, !PT ;  /* 0x000000101b1c7212 */ /* 0x000fe200078e3cff */
[----:B------:R-:W-:Y:S01]  /*0e90*/  IMAD.IADD R42, R37, 0x1, R18 ;  /* 0x00000001252a7824 */ /* 0x000fe200078e0212 */
        /* <DEDUP_REMOVED lines=39> */
[----:B------:R-:W-:Y:S02]  /*1110*/  SHF.L.W.U32.HI R10, R27, 0xb, R27 ;  /* 0x0000000b1b0a7819 */ /* 0x000fe40000010e1b */
        /* <DEDUP_REMOVED lines=15> */
[----:B------:R-:W-:Y:S01]  /*1210*/  LOP3.LUT R24, R24, R5, RZ, 0x3c, !PT ;  /* 0x0000000518187212 */ /* 0x000fe200078e3cff */
[----:B------:R-:W-:Y:S06]  /*1220*/  BRA.U UP0, `(.L_x_1) ;  /* 0xfffffff900747547 */ /* 0x000fec000b83ffff */
[----:B------:R-:W-:Y:S01]  /*1230*/  LOP3.LUT R30, R30, 0x80, RZ, 0x3c, !PT ;  /* 0x000000801e1e7812 */ /* 0x000fe200078e3cff */
[----:B------:R-:W-:-:S06]  /*1240*/  UMOV UR4, URZ ;  /* 0x000000ff00047c82 */ /* 0x000fcc0008000000 */
.L_x_2:
        /* <DEDUP_REMOVED lines=29> */
[--C-:B------:R-:W-:Y:S01]  /*1420*/  SHF.L.W.U32.HI R20, R24, 0x7, R24.reuse ;  /* 0x0000000718147819 */ /* 0x100fe20000010e18 */
[----:B------:R-:W-:Y:S01]  /*1430*/  IMAD.IADD R11, R11, 0x1, R24 ;  /* 0x000000010b0b7824 */ /* 0x000fe200078e0218 */
[----:B------:R-:W-:Y:S01]  /*1440*/  UIADD3 UR4, UPT, UPT, UR4, 0x1, URZ ;  /* 0x0000000104047890 */ /* 0x000fe2000fffe0ff */
[----:B------:R-:W-:-:S02]  /*1450*/  SHF.L.W.U32.HI R14, R28, 0x7, R28 ;  /* 0x000000071c0e7819 */ /* 0x000fc40000010e1c */
[----:B------:R-:W-:Y:S01]  /*1460*/  LOP3.LUT R29, R17, R0, RZ, 0x3c, !PT ;  /* 0x00000000111d7212 */ /* 0x000fe200078e3cff */
[----:B------:R-:W-:Y:S01]  /*1470*/  UISETP.NE.AND UP0, UPT, UR4, 0x10, UPT ;  /* 0x000000100400788c */ /* 0x000fe2000bf05270 */
[----:B------:R-:W-:Y:S02]  /*1480*/  LOP3.LUT R43, R43, R6, RZ, 0x3c, !PT ;  /* 0x000000062b2b7212 */ /* 0x000fe400078e3cff */
[----:B------:R-:W-:Y:S02]  /*1490*/  LOP3.LUT R31, R26, R7, RZ, 0x3c, !PT ;  /* 0x000000071a1f7212 */ /* 0x000fe400078e3cff */
[----:B------:R-:W-:Y:S02]  /*14a0*/  LOP3.LUT R32, R19, R2, RZ, 0x3c, !PT ;  /* 0x0000000213207212 */ /* 0x000fe400078e3cff */
[----:B------:R-:W-:Y:S02]  /*14b0*/  LOP3.LUT R17, R21, R8, RZ, 0x3c, !PT ;  /* 0x0000000815117212 */ /* 0x000fe400078e3cff */
[----:B------:R-:W-:-:S02]  /*14c0*/  LOP3.LUT R18, R18, R9, RZ, 0x3c, !PT ;  /* 0x0000000912127212 */ /* 0x000fc400078e3cff */
        /* <DEDUP_REMOVED lines=41> */
[----:B------:R-:W-:Y:S02]  /*1760*/  SHF.L.W.U32.HI R10, R27, 0xb, R27 ;  /* 0x0000000b1b0a7819 */ /* 0x000fe40000010e1b */
        /* <DEDUP_REMOVED lines=15> */
[----:B------:R-:W-:Y:S01]  /*1860*/  LOP3.LUT R24, R24, R5, RZ, 0x3c, !PT ;  /* 0x0000000518187212 */ /* 0x000fe200078e3cff */
[----:B------:R-:W-:Y:S06]  /*1870*/  BRA.U UP0, `(.L_x_2) ;  /* 0xfffffff900747547 */ /* 0x000fec000b83ffff */
[----:B------:R-:W-:Y:S01]  /*1880*/  LOP3.LUT R11, R11, 0x1, RZ, 0x3c, !PT ;  /* 0x000000010b0b7812 */ /* 0x000fe200078e3cff */
[----:B------:R-:W-:-:S06]  /*1890*/  UMOV UR4, URZ ;  /* 0x000000ff00047c82 */ /* 0x000fcc0008000000 */
.L_x_3:
[----:B------:R-:W-:Y:S01]  /*18a0*/  IMAD.IADD R9, R27, 0x1, R38 ;  /* 0x000000011b097824 */ /* 0x000fe200078e0226 */
[----:B------:R-:W-:Y:S01]  /*18b0*/  UIADD3 UR4, UPT, UPT, UR4, 0x1, URZ ;  /* 0x0000000104047890 */ /* 0x000fe2000fffe0ff */
[----:B------:R-:W-:Y:S02]  /*18c0*/  IMAD.IADD R12, R36, 0x1, R31 ;  /* 0x00000001240c7824 */ /* 0x000fe400078e021f */
        /* <DEDUP_REMOVED lines=28> */
[----:B------:R-:W-:Y:S01]  /*1a90*/  UISETP.NE.AND UP0, UPT, UR4, 0x10, UPT ;  /* 0x000000100400788c */ /* 0x000fe2000bf05270 */
[----:B------:R-:W-:-:S02]  /*1aa0*/  SHF.L.W.U32.HI R20, R24, 0x7, R24 ;  /* 0x0000000718147819 */ /* 0x000fc40000010e18 */
[----:B------:R-:W-:Y:S02]  /*1ab0*/  SHF.L.W.U32.HI R14, R28, 0x7, R28 ;  /* 0x000000071c0e7819 */ /* 0x000fe40000010e1c */
[----:B------:R-:W-:Y:S02]  /*1ac0*/  LOP3.LUT R29, R17, R0, RZ, 0x3c, !PT ;  /* 0x00000000111d7212 */ /* 0x000fe400078e3cff */
[----:B------:R-:W-:Y:S02]  /*1ad0*/  LOP3.LUT R32, R19, R2, RZ, 0x3c, !PT ;  /* 0x0000000213207212 */ /* 0x000fe400078e3cff */
[----:B------:R-:W-:Y:S02]  /*1ae0*/  LOP3.LUT R18, R18, R9, RZ, 0x3c, !PT ;  /* 0x0000000912127212 */ /* 0x000fe400078e3cff */
[----:B------:R-:W-:Y:S02]  /*1af0*/  LOP3.LUT R33, R33, R6, RZ, 0x3c, !PT ;  /* 0x0000000621217212 */ /* 0x000fe400078e3cff */
[----:B------:R-:W-:Y:S01]  /*1b00*/  LOP3.LUT R31, R26, R7, RZ, 0x3c, !PT ;  /* 0x000000071a1f7212 */ /* 0x000fe200078e3cff */
[----:B------:R-:W-:Y:S01]  /*1b10*/  IMAD.IADD R42, R37, 0x1, R18 ;  /* 0x00000001252a7824 */ /* 0x000fe200078e0212 */
[----:B------:R-:W-:-:S02]  /*1b20*/  LOP3.LUT R17, R21, R8, RZ, 0x3c, !PT ;  /* 0x0000000815117212 */ /* 0x000fc400078e3cff */
        /* <DEDUP_REMOVED lines=8> */
[--C-:B------:R-:W-:Y:S01]  /*1bb0*/  IMAD.IADD R3, R2, 0x1, R31.reuse ;  /* 0x0000000102037824 */ /* 0x100fe200078e021f */
        /* <DEDUP_REMOVED lines=49> */
[----:B------:R-:W-:-:S05]  /*1ed0*/  UMOV UR4, URZ ;  /* 0x000000ff00047c82 */ /* 0x000fca0008000000 */
.L_x_4:
        /* <DEDUP_REMOVED lines=99> */
[----:B------:R-:W-:-:S05]  /*2510*/  UMOV UR4, URZ ;  /* 0x000000ff00047c82 */ /* 0x000fca0008000000 */
.L_x_5:
        /* <DEDUP_REMOVED lines=100> */
.L_x_6:
        /* <DEDUP_REMOVED lines=100> */
.L_x_7:
        /* <DEDUP_REMOVED lines=100> */
.L_x_8:
        /* <DEDUP_REMOVED lines=100> */
.L_x_9:
        /* <DEDUP_REMOVED lines=100> */
.L_x_10:
        /* <DEDUP_REMOVED lines=100> */
.L_x_11:
        /* <DEDUP_REMOVED lines=100> */
.L_x_12:
[----:B------:R-:W-:Y:S01]  /*50e0*/  IMAD.IADD R7, R17, 0x1, R4 ;  /* 0x0000000111077824 */ /* 0x000fe200078e0204 */
[----:B------:R-:W-:Y:S01]  /*50f0*/  SHF.L.W.U32.HI R4, R28, 0x7, R28 ;  /* 0x000000071c047819 */ /* 0x000fe20000010e1c */
[----:B------:R-:W-:Y:S01]  /*5100*/  IMAD.IADD R12, R36, 0x1, R31 ;  /* 0x00000001240c7824 */ /* 0x000fe200078e021f */
[C---:B------:R-:W-:Y:S01]  /*5110*/  SHF.L.W.U32.HI R43, R30.reuse, 0x7, R30 ;  /* 0x000000071e2b7819 */ /* 0x040fe20000010e1e */
[----:B------:R-:W-:Y:S01]  /*5120*/  IMAD.IADD R6, R30, 0x1, R3 ;  /* 0x000000011e067824 */ /* 0x000fe200078e0203 */
[----:B------:R-:W-:Y:S01]  /*5130*/  SHF.L.W.U32.HI R30, R25, 0x7, R25 ;  /* 0x00000007191e7819 */ /* 0x000fe20000010e19 */
[----:B------:R-:W-:Y:S01]  /*5140*/  IMAD.IADD R9, R27, 0x1, R38 ;  /* 0x000000011b097824 */ /* 0x000fe200078e0226 */
[----:B------:R-:W-:Y:S01]  /*5150*/  UIADD3 UR4, UPT, UPT, UR4, 0x1, URZ ;  /* 0x0000000104047890 */ /* 0x000fe2000fffe0ff */
[----:B------:R-:W-:Y:S01]  /*5160*/  IMAD.IADD R37, R28, 0x1, R37 ;  /* 0x000000011c257824 */ /* 0x000fe200078e0225 */
[----:B------:R-:W-:Y:S01]  /*5170*/  SHF.L.W.U32.HI R28, R18, 0x7, R18 ;  /* 0x00000007121c7819 */ /* 0x000fe20000010e12 */
[----:B------:R-:W-:Y:S01]  /*5180*/  IMAD.IADD R36, R39, 0x1, R34 ;  /* 0x0000000127247824 */ /* 0x000fe200078e0222 */
[C---:B------:R-:W-:Y:S01]  /*5190*/  SHF.L.W.U32.HI R39, R19.reuse, 0x7, R19 ;  /* 0x0000000713277819 */ /* 0x040fe20000010e13 */
        /* <DEDUP_REMOVED lines=20> */
[----:B------:R-:W-:Y:S01]  /*52e0*/  UISETP.NE.AND UP0, UPT, UR4, 0x10, UPT ;  /* 0x000000100400788c */ /* 0x000fe2000bf05270 */
[----:B------:R-:W-:-:S02]  /*52f0*/  SHF.L.W.U32.HI R34, R24, 0x7, R24 ;  /* 0x0000000718227819 */ /* 0x000fc40000010e18 */
[----:B------:R-:W-:Y:S02]  /*5300*/  LOP3.LUT R24, R28, R9, RZ, 0x3c, !PT ;  /* 0x000000091c187212 */ /* 0x000fe400078e3cff */
[----:B------:R-:W-:Y:S02]  /*5310*/  LOP3.LUT R19, R19, R0, RZ, 0x3c, !PT ;  /* 0x0000000013137212 */ /* 0x000fe400078e3cff */
[----:B------:R-:W-:Y:S01]  /*5320*/  LOP3.LUT R28, R41, R12, RZ, 0x3c, !PT ;  /* 0x0000000c291c7212 */ /* 0x000fe200078e3cff */
[----:B------:R-:W-:Y:S01]  /*5330*/  IMAD.IADD R42, R37, 0x1, R24 ;  /* 0x00000001252a7824 */ /* 0x000fe200078e0218 */
        /* <DEDUP_REMOVED lines=20> */
[C---:B------:R-:W-:Y:S01]  /*5480*/  IMAD.IADD R2, R19.reuse, 0x1, R6 ;  /* 0x0000000113027824 */ /* 0x040fe200078e0206 */
        /* <DEDUP_REMOVED lines=22> */
[----:B------:R-:W-:Y:S02]  /*55f0*/  SHF.L.W.U32.HI R32, R33, 0xb, R33 ;  /* 0x0000000b21207819 */ /* 0x000fe40000010e21 */
        /* <DEDUP_REMOVED lines=15> */
[----:B------:R-:W-:Y:S01]  /*56f0*/  LOP3.LUT R24, R24, R5, RZ, 0x3c, !PT ;  /* 0x0000000518187212 */ /* 0x000fe200078e3cff */
[----:B------:R-:W-:Y:S06]  /*5700*/  BRA.U UP0, `(.L_x_12) ;  /* 0xfffffff900747547 */ /* 0x000fec000b83ffff */
[----:B------:R-:W-:Y:S04]  /*5710*/  STG.E desc[UR6][R22.64], R30 ;  /* 0x0000001e16007986 */ /* 0x000fe8000c101906 */
        /* <DEDUP_REMOVED lines=14> */
[----:B------:R-:W-:Y:S01]  /*5800*/  STG.E desc[UR6][R22.64+0x3c], R24 ;  /* 0x00003c1816007986 */ /* 0x000fe2000c101906 */
[----:B------:R-:W-:Y:S05]  /*5810*/  EXIT ;  /* 0x000000000000794d */ /* 0x000fea0003800000 */
.L_x_13:
[----:B------:R-:W-:-:S00]  /*5820*/  BRA `(.L_x_13) ;  /* 0xfffffffc00fc7947 */ /* 0x000fc0000383ffff */
[----:B------:R-:W-:-:S00]  /*5830*/  NOP ;  /* 0x0000000000007918 */ /* 0x000fc00000000000 */
        /* <DEDUP_REMOVED lines=12> */
.L_x_14:


//--------------------- .nv.shared.reserved.0     --------------------------
	.section	.nv.shared.reserved.0,"aw",@nobits
	.weak		__nv_reservedSMEM_offset_0_alias
	.size		__nv_reservedSMEM_offset_0_alias, 0, 64
	.other		__nv_reservedSMEM_offset_0_alias,@"STO_CUDA_RESERVED_SHARED STV_DEFAULT"
__nv_reservedSMEM_offset_0_alias:
	.zero		0
	.zero		64


//--------------------- .nv.constant0._Z27x11_cubehash512_gpu_hash_64ijPyPj --------------------------
	.section	.nv.constant0._Z27x11_cubehash512_gpu_hash_64ijPyPj,"a",@progbits
	.sectionflags	@""
	.align	4
.nv.constant0._Z27x11_cubehash512_gpu_hash_64ijPyPj:
	.zero		920


//--------------------- SYMBOLS --------------------------

	.type		.nv.reservedSmem.offset0,@object
	.size		.nv.reservedSmem.offset0,0x4
